	.target	sm_100a

	.elftype	@"ET_EXEC"


//--------------------- .note.nv.tkinfo           --------------------------
	.section	.note.nv.tkinfo,"",@"SHT_NOTE"
	.sectionflags	@"SHF_NOTE_NV_TKINFO"
	.tkinfo
        /*0018*/ 	.word	0x00000002
        /*0030*/ 	.string	""
        /*0030*/ 	.string	"ptxas"
        /*0030*/ 	.string	"Cuda compilation tools, release 13.0, V13.0.88"
        /*0030*/ 	.string	"Build cuda_13.0.r13.0/compiler.36424714_0"
        /*0030*/ 	.string	"-arch sm_100a -m 64 "



//--------------------- .note.nv.cuinfo           --------------------------
	.section	.note.nv.cuinfo,"",@"SHT_NOTE"
	.sectionflags	@"SHF_NOTE_NV_CUINFO"
        /*0018*/ 	.short	0x0002
        /*001a*/ 	.short	0x0064
        /*001c*/ 	.short	0x0082
	.zero		2


//--------------------- .nv.info                  --------------------------
	.section	.nv.info,"",@"SHT_CUDA_INFO"
	.align	4


	//----- nvinfo : EIATTR_REGCOUNT
	.align		4
        /*0000*/ 	.byte	0x04, 0x2f
        /*0002*/ 	.short	(.L_19 - .L_18)
	.align		4
.L_18:
        /*0004*/ 	.word	index@(_ZN7cutlass13device_kernelINS_4gemm6kernel13GemmUniversalIN4cute5tupleIJiiiiEEENS1_10collective13CollectiveMmaINS1_35MainloopSm100TmaUmmaWarpSpecializedILi6ELi2ELi4ENS5_IJNS4_1CILi1EEENSA_ILi2EEESB_EEEEENS5_IJNSA_ILi128EEESF_NSA_ILi64EEEEEENS_6half_tENS5_IJlSB_lEEESI_NS5_IJSB_llEEENS4_8TiledMMAINS4_8MMA_AtomIJNS4_20SM100_MMA_F16BF16_SSISI_SI_fLi128ELi128ELNS4_4UMMA5MajorE0ELSP_1ELNSO_7ScaleInE0ELSQ_0EEEEEENS4_6LayoutINS5_IJSB_SB_SB_EEENS5_IJNSA_ILi0EEESV_SV_EEEEENS5_IJNS4_10UnderscoreESY_SY_EEEEENS4_23SM90_TMA_LOAD_MULTICASTENS4_14ComposedLayoutINS4_7SwizzleILi3ELi4ELi3EEENS4_18smem_ptr_flag_bitsILi16EEENST_INS5_IJNSA_ILi8EEESG_EEENS5_IJSG_SB_EEEEEEEvNS4_8identityENS4_13SM90_TMA_LOADENS12_IS14_S16_NST_INS5_IJSG_S17_EEENS5_IJSB_SG_EEEEEEEvS1C_EENS_8epilogue10collective18CollectiveEpilogueINS1J_23Sm100TmaWarpSpecializedILi4ELi2ELi32ELb1ELb0EEEJSH_NS5_IJNST_ISF_SB_EENST_INSA_ILi32EEESB_EEEEESI_SJ_SI_SJ_NS1J_6fusion15FusionCallbacksIS1N_NS1S_17LinearCombinationISI_fSI_fLNS_15FloatRoundStyleE2EEESH_S1R_JEEENS4_5SM1004TMEM4LOAD26SM100_TMEM_LOAD_32dp32b32xES1D_NS12_INS13_ILi2ELi4ELi3EEES16_NST_INS5_IJS17_S1P_EEENS5_IJS1P_SB_EEEEEEENS4_39AutoVectorizingCopyWithAssumedAlignmentILi128EEENS4_14SM90_TMA_STOREES26_S28_S28_EEEvvEEEEvNT_6ParamsE)
        /*0008*/ 	.word	0x00000076


	//----- nvinfo : EIATTR_FRAME_SIZE
	.align		4
.L_19:
        /*000c*/ 	.byte	0x04, 0x11
        /*000e*/ 	.short	(.L_21 - .L_20)
	.align		4
.L_20:
        /*0010*/ 	.word	index@($__internal_2_$__cuda_sm10x_tcgen05_guardrail_trap_unallocated_columns_being_dealloced)
        /*0014*/ 	.word	0x00000000


	//----- nvinfo : EIATTR_FRAME_SIZE
	.align		4
.L_21:
        /*0018*/ 	.byte	0x04, 0x11
        /*001a*/ 	.short	(.L_23 - .L_22)
	.align		4
.L_22:
        /*001c*/ 	.word	index@($__internal_1_$__cuda_sm10x_tcgen05_guardrail_trap_phase_invalid_during_alloc)
        /*0020*/ 	.word	0x00000000


	//----- nvinfo : EIATTR_FRAME_SIZE
	.align		4
.L_23:
        /*0024*/ 	.byte	0x04, 0x11
        /*0026*/ 	.short	(.L_25 - .L_24)
	.align		4
.L_24:
        /*0028*/ 	.word	index@($__internal_0_$__cuda_sm10x_tcgen05_guardrail_trap_col_being_dealloced_not_returned_by_alloc)
        /*002c*/ 	.word	0x00000000


	//----- nvinfo : EIATTR_FRAME_SIZE
	.align		4
.L_25:
        /*0030*/ 	.byte	0x04, 0x11
        /*0032*/ 	.short	(.L_27 - .L_26)
	.align		4
.L_26:
        /*0034*/ 	.word	index@(_ZN7cutlass13device_kernelINS_4gemm6kernel13GemmUniversalIN4cute5tupleIJiiiiEEENS1_10collective13CollectiveMmaINS1_35MainloopSm100TmaUmmaWarpSpecializedILi6ELi2ELi4ENS5_IJNS4_1CILi1EEENSA_ILi2EEESB_EEEEENS5_IJNSA_ILi128EEESF_NSA_ILi64EEEEEENS_6half_tENS5_IJlSB_lEEESI_NS5_IJSB_llEEENS4_8TiledMMAINS4_8MMA_AtomIJNS4_20SM100_MMA_F16BF16_SSISI_SI_fLi128ELi128ELNS4_4UMMA5MajorE0ELSP_1ELNSO_7ScaleInE0ELSQ_0EEEEEENS4_6LayoutINS5_IJSB_SB_SB_EEENS5_IJNSA_ILi0EEESV_SV_EEEEENS5_IJNS4_10UnderscoreESY_SY_EEEEENS4_23SM90_TMA_LOAD_MULTICASTENS4_14ComposedLayoutINS4_7SwizzleILi3ELi4ELi3EEENS4_18smem_ptr_flag_bitsILi16EEENST_INS5_IJNSA_ILi8EEESG_EEENS5_IJSG_SB_EEEEEEEvNS4_8identityENS4_13SM90_TMA_LOADENS12_IS14_S16_NST_INS5_IJSG_S17_EEENS5_IJSB_SG_EEEEEEEvS1C_EENS_8epilogue10collective18CollectiveEpilogueINS1J_23Sm100TmaWarpSpecializedILi4ELi2ELi32ELb1ELb0EEEJSH_NS5_IJNST_ISF_SB_EENST_INSA_ILi32EEESB_EEEEESI_SJ_SI_SJ_NS1J_6fusion15FusionCallbacksIS1N_NS1S_17LinearCombinationISI_fSI_fLNS_15FloatRoundStyleE2EEESH_S1R_JEEENS4_5SM1004TMEM4LOAD26SM100_TMEM_LOAD_32dp32b32xES1D_NS12_INS13_ILi2ELi4ELi3EEES16_NST_INS5_IJS17_S1P_EEENS5_IJS1P_SB_EEEEEEENS4_39AutoVectorizingCopyWithAssumedAlignmentILi128EEENS4_14SM90_TMA_STOREES26_S28_S28_EEEvvEEEEvNT_6ParamsE)
        /*0038*/ 	.word	0x00000000


	//----- nvinfo : EIATTR_MIN_STACK_SIZE
	.align		4
.L_27:
        /*003c*/ 	.byte	0x04, 0x12
        /*003e*/ 	.short	(.L_29 - .L_28)
	.align		4
.L_28:
        /*0040*/ 	.word	index@(_ZN7cutlass13device_kernelINS_4gemm6kernel13GemmUniversalIN4cute5tupleIJiiiiEEENS1_10collective13CollectiveMmaINS1_35MainloopSm100TmaUmmaWarpSpecializedILi6ELi2ELi4ENS5_IJNS4_1CILi1EEENSA_ILi2EEESB_EEEEENS5_IJNSA_ILi128EEESF_NSA_ILi64EEEEEENS_6half_tENS5_IJlSB_lEEESI_NS5_IJSB_llEEENS4_8TiledMMAINS4_8MMA_AtomIJNS4_20SM100_MMA_F16BF16_SSISI_SI_fLi128ELi128ELNS4_4UMMA5MajorE0ELSP_1ELNSO_7ScaleInE0ELSQ_0EEEEEENS4_6LayoutINS5_IJSB_SB_SB_EEENS5_IJNSA_ILi0EEESV_SV_EEEEENS5_IJNS4_10UnderscoreESY_SY_EEEEENS4_23SM90_TMA_LOAD_MULTICASTENS4_14ComposedLayoutINS4_7SwizzleILi3ELi4ELi3EEENS4_18smem_ptr_flag_bitsILi16EEENST_INS5_IJNSA_ILi8EEESG_EEENS5_IJSG_SB_EEEEEEEvNS4_8identityENS4_13SM90_TMA_LOADENS12_IS14_S16_NST_INS5_IJSG_S17_EEENS5_IJSB_SG_EEEEEEEvS1C_EENS_8epilogue10collective18CollectiveEpilogueINS1J_23Sm100TmaWarpSpecializedILi4ELi2ELi32ELb1ELb0EEEJSH_NS5_IJNST_ISF_SB_EENST_INSA_ILi32EEESB_EEEEESI_SJ_SI_SJ_NS1J_6fusion15FusionCallbacksIS1N_NS1S_17LinearCombinationISI_fSI_fLNS_15FloatRoundStyleE2EEESH_S1R_JEEENS4_5SM1004TMEM4LOAD26SM100_TMEM_LOAD_32dp32b32xES1D_NS12_INS13_ILi2ELi4ELi3EEES16_NST_INS5_IJS17_S1P_EEENS5_IJS1P_SB_EEEEEEENS4_39AutoVectorizingCopyWithAssumedAlignmentILi128EEENS4_14SM90_TMA_STOREES26_S28_S28_EEEvvEEEEvNT_6ParamsE)
        /*0044*/ 	.word	0x00000000
.L_29:


//--------------------- .nv.compat                --------------------------
	.section	.nv.compat,"",@"SHT_CUDA_COMPAT_INFO"
	.align	4
        /*0000*/ 	.byte	0x02, 0x09, 0x01, 0x00, 0x02, 0x02, 0x02, 0x00, 0x02, 0x05, 0x05, 0x00, 0x03, 0x07, 0x01, 0x01
        /*0010*/ 	.byte	0x02, 0x03, 0x01, 0x00, 0x02, 0x06, 0x01, 0x00, 0x04, 0x0b, 0x08, 0x00, 0x09, 0x00, 0x00, 0x00
        /*0020*/ 	.byte	0x00, 0x00, 0x00, 0x00


//--------------------- .nv.info._ZN7cutlass13device_kernelINS_4gemm6kernel13GemmUniversalIN4cute5tupleIJiiiiEEENS1_10collective13CollectiveMmaINS1_35MainloopSm100TmaUmmaWarpSpecializedILi6ELi2ELi4ENS5_IJNS4_1CILi1EEENSA_ILi2EEESB_EEEEENS5_IJNSA_ILi128EEESF_NSA_ILi64EEEEEENS_6half_tENS5_IJlSB_lEEESI_NS5_IJSB_llEEENS4_8TiledMMAINS4_8MMA_AtomIJNS4_20SM100_MMA_F16BF16_SSISI_SI_fLi128ELi128ELNS4_4UMMA5MajorE0ELSP_1ELNSO_7ScaleInE0ELSQ_0EEEEEENS4_6LayoutINS5_IJSB_SB_SB_EEENS5_IJNSA_ILi0EEESV_SV_EEEEENS5_IJNS4_10UnderscoreESY_SY_EEEEENS4_23SM90_TMA_LOAD_MULTICASTENS4_14ComposedLayoutINS4_7SwizzleILi3ELi4ELi3EEENS4_18smem_ptr_flag_bitsILi16EEENST_INS5_IJNSA_ILi8EEESG_EEENS5_IJSG_SB_EEEEEEEvNS4_8identityENS4_13SM90_TMA_LOADENS12_IS14_S16_NST_INS5_IJSG_S17_EEENS5_IJSB_SG_EEEEEEEvS1C_EENS_8epilogue10collective18CollectiveEpilogueINS1J_23Sm100TmaWarpSpecializedILi4ELi2ELi32ELb1ELb0EEEJSH_NS5_IJNST_ISF_SB_EENST_INSA_ILi32EEESB_EEEEESI_SJ_SI_SJ_NS1J_6fusion15FusionCallbacksIS1N_NS1S_17LinearCombinationISI_fSI_fLNS_15FloatRoundStyleE2EEESH_S1R_JEEENS4_5SM1004TMEM4LOAD26SM100_TMEM_LOAD_32dp32b32xES1D_NS12_INS13_ILi2ELi4ELi3EEES16_NST_INS5_IJS17_S1P_EEENS5_IJS1P_SB_EEEEEEENS4_39AutoVectorizingCopyWithAssumedAlignmentILi128EEENS4_14SM90_TMA_STOREES26_S28_S28_EEEvvEEEEvNT_6ParamsE --------------------------
	.section	.nv.info._ZN7cutlass13device_kernelINS_4gemm6kernel13GemmUniversalIN4cute5tupleIJiiiiEEENS1_10collective13CollectiveMmaINS1_35MainloopSm100TmaUmmaWarpSpecializedILi6ELi2ELi4ENS5_IJNS4_1CILi1EEENSA_ILi2EEESB_EEEEENS5_IJNSA_ILi128EEESF_NSA_ILi64EEEEEENS_6half_tENS5_IJlSB_lEEESI_NS5_IJSB_llEEENS4_8TiledMMAINS4_8MMA_AtomIJNS4_20SM100_MMA_F16BF16_SSISI_SI_fLi128ELi128ELNS4_4UMMA5MajorE0ELSP_1ELNSO_7ScaleInE0ELSQ_0EEEEEENS4_6LayoutINS5_IJSB_SB_SB_EEENS5_IJNSA_ILi0EEESV_SV_EEEEENS5_IJNS4_10UnderscoreESY_SY_EEEEENS4_23SM90_TMA_LOAD_MULTICASTENS4_14ComposedLayoutINS4_7SwizzleILi3ELi4ELi3EEENS4_18smem_ptr_flag_bitsILi16EEENST_INS5_IJNSA_ILi8EEESG_EEENS5_IJSG_SB_EEEEEEEvNS4_8identityENS4_13SM90_TMA_LOADENS12_IS14_S16_NST_INS5_IJSG_S17_EEENS5_IJSB_SG_EEEEEEEvS1C_EENS_8epilogue10collective18CollectiveEpilogueINS1J_23Sm100TmaWarpSpecializedILi4ELi2ELi32ELb1ELb0EEEJSH_NS5_IJNST_ISF_SB_EENST_INSA_ILi32EEESB_EEEEESI_SJ_SI_SJ_NS1J_6fusion15FusionCallbacksIS1N_NS1S_17LinearCombinationISI_fSI_fLNS_15FloatRoundStyleE2EEESH_S1R_JEEENS4_5SM1004TMEM4LOAD26SM100_TMEM_LOAD_32dp32b32xES1D_NS12_INS13_ILi2ELi4ELi3EEES16_NST_INS5_IJS17_S1P_EEENS5_IJS1P_SB_EEEEEEENS4_39AutoVectorizingCopyWithAssumedAlignmentILi128EEENS4_14SM90_TMA_STOREES26_S28_S28_EEEvvEEEEvNT_6ParamsE,"",@"SHT_CUDA_INFO"
	.sectionflags	@""
	.align	4


	//----- nvinfo : EIATTR_CUDA_API_VERSION
	.align		4
        /*0000*/ 	.byte	0x04, 0x37
        /*0002*/ 	.short	(.L_31 - .L_30)
.L_30:
        /*0004*/ 	.word	0x00000082


	//----- nvinfo : EIATTR_KPARAM_INFO
	.align		4
.L_31:
        /*0008*/ 	.byte	0x04, 0x17
        /*000a*/ 	.short	(.L_33 - .L_32)
.L_32:
        /*000c*/ 	.word	0x00000000
        /*0010*/ 	.short	0x0000
        /*0012*/ 	.short	0x0000
        /*0014*/ 	.byte	0x00, 0xf0, 0x01, 0x20


	//----- nvinfo : EIATTR_AT_ENTRY_FRAGMENTS
	.align		4
.L_33:
        /*0018*/ 	.byte	0x04, 0x4f
        /*001a*/ 	.short	(.L_35 - .L_34)


	//   ....[0]....
.L_34:
        /*001c*/ 	.word	0x00000006


	//----- nvinfo : EIATTR_RESERVED_SMEM_USED
	.align		4
.L_35:
        /*0020*/ 	.byte	0x01, 0x41
	.zero		2


	//----- nvinfo : EIATTR_SPARSE_MMA_MASK
	.align		4
        /*0024*/ 	.byte	0x03, 0x50
        /*0026*/ 	.short	0x0000


	//----- nvinfo : EIATTR_TCGEN05_1CTA_USED
	.align		4
        /*0028*/ 	.byte	0x01, 0x51
	.zero		2


	//----- nvinfo : EIATTR_MAXREG_COUNT
	.align		4
        /*002c*/ 	.byte	0x03, 0x1b
        /*002e*/ 	.short	0x00ff


	//----- nvinfo : EIATTR_NUM_BARRIERS
	.align		4
        /*0030*/ 	.byte	0x02, 0x4c
        /*0032*/ 	.byte	0x07
	.zero		1


	//----- nvinfo : EIATTR_EXTERNS
	.align		4
        /*0034*/ 	.byte	0x04, 0x0f
        /*0036*/ 	.short	(.L_37 - .L_36)


	//   ....[0]....
	.align		4
.L_36:
        /*0038*/ 	.word	index@(__assertfail)


	//----- nvinfo : EIATTR_MERCURY_ISA_VERSION
	.align		4
.L_37:
        /*003c*/ 	.byte	0x03, 0x5f
        /*003e*/ 	.short	0x0101


	//----- nvinfo : EIATTR_INT_WARP_WIDE_INSTR_OFFSETS
	.align		4
        /*0040*/ 	.byte	0x04, 0x31
        /*0042*/ 	.short	(.L_39 - .L_38)


	//   ....[0]....
.L_38:
        /*0044*/ 	.word	0x00003eb0


	//   ....[1]....
        /*0048*/ 	.word	0x00003ed0


	//   ....[2]....
        /*004c*/ 	.word	0x00003f00


	//   ....[3]....
        /*0050*/ 	.word	0x00004a40


	//   ....[4]....
        /*0054*/ 	.word	0x00004ab0


	//   ....[5]....
        /*0058*/ 	.word	0x00004b90


	//   ....[6]....
        /*005c*/ 	.word	0x00004c10


	//   ....[7]....
        /*0060*/ 	.word	0x00004d10


	//   ....[8]....
        /*0064*/ 	.word	0x00004d90


	//   ....[9]....
        /*0068*/ 	.word	0x00004e80


	//   ....[10]....
        /*006c*/ 	.word	0x00004f30


	//----- nvinfo : EIATTR_COOP_GROUP_MASK_REGIDS
	.align		4
.L_39:
        /*0070*/ 	.byte	0x04, 0x29
        /*0072*/ 	.short	(.L_41 - .L_40)


	//   ....[0]....
.L_40:
        /*0074*/ 	.word	0xffffffff


	//   ....[1]....
        /*0078*/ 	.word	0xffffffff


	//   ....[2]....
        /*007c*/ 	.word	0xffffffff


	//   ....[3]....
        /*0080*/ 	.word	0xffffffff


	//   ....[4]....
        /*0084*/ 	.word	0xffffffff


	//   ....[5]....
        /*0088*/ 	.word	0xffffffff


	//   ....[6]....
        /*008c*/ 	.word	0xffffffff


	//   ....[7]....
        /*0090*/ 	.word	0xffffffff


	//   ....[8]....
        /*0094*/ 	.word	0xffffffff


	//   ....[9]....
        /*0098*/ 	.word	0xffffffff


	//   ....[10]....
        /*009c*/ 	.word	0xffffffff


	//   ....[11]....
        /*00a0*/ 	.word	0xffffffff


	//   ....[12]....
        /*00a4*/ 	.word	0xffffffff


	//   ....[13]....
        /*00a8*/ 	.word	0xffffffff


	//----- nvinfo : EIATTR_COOP_GROUP_INSTR_OFFSETS
	.align		4
.L_41:
        /*00ac*/ 	.byte	0x04, 0x28
        /*00ae*/ 	.short	(.L_43 - .L_42)


	//   ....[0]....
.L_42:
        /*00b0*/ 	.word	0x00000080


	//   ....[1]....
        /*00b4*/ 	.word	0x000004f0


	//   ....[2]....
        /*00b8*/ 	.word	0x000006e0


	//   ....[3]....
        /*00bc*/ 	.word	0x00000880


	//   ....[4]....
        /*00c0*/ 	.word	0x00000980


	//   ....[5]....
        /*00c4*/ 	.word	0x00000af0


	//   ....[6]....
        /*00c8*/ 	.word	0x00000c90


	//   ....[7]....
        /*00cc*/ 	.word	0x00000e40


	//   ....[8]....
        /*00d0*/ 	.word	0x00002130


	//   ....[9]....
        /*00d4*/ 	.word	0x00003100


	//   ....[10]....
        /*00d8*/ 	.word	0x00003310


	//   ....[11]....
        /*00dc*/ 	.word	0x00003340


	//   ....[12]....
        /*00e0*/ 	.word	0x00003d90


	//   ....[13]....
        /*00e4*/ 	.word	0x00003fc0


	//----- nvinfo : EIATTR_VRC_CTA_INIT_COUNT
	.align		4
.L_43:
        /*00e8*/ 	.byte	0x02, 0x4a
        /*00ea*/ 	.byte	0x80
	.zero		1


	//----- nvinfo : EIATTR_SYSCALL_OFFSETS
	.align		4
        /*00ec*/ 	.byte	0x04, 0x46
        /*00ee*/ 	.short	(.L_45 - .L_44)


	//   ....[0]....
.L_44:
        /*00f0*/ 	.word	0x00005b80


	//   ....[1]....
        /*00f4*/ 	.word	0x00005c70


	//   ....[2]....
        /*00f8*/ 	.word	0x00006440


	//   ....[3]....
        /*00fc*/ 	.word	0x000070c0


	//   ....[4]....
        /*0100*/ 	.word	0x00007d20


	//   ....[5]....
        /*0104*/ 	.word	0x00008980


	//----- nvinfo : EIATTR_MBARRIER_INSTR_OFFSETS
	.align		4
.L_45:
        /*0108*/ 	.byte	0x04, 0x39
        /*010a*/ 	.short	(.L_47 - .L_46)


	//   ....[0]....
.L_46:
        /*010c*/ 	.word	0x00000610
        /*0110*/ 	.word	0x000000ff
        /*0114*/ 	.word	0x00000000
        /*0118*/ 	.short	0x0100
        /*011a*/ 	.byte	0x04
	.zero		1


	//   ....[1]....
        /*011c*/ 	.word	0x00000620
        /*0120*/ 	.word	0x000000ff
        /*0124*/ 	.word	0x00000030
        /*0128*/ 	.short	0x0100
        /*012a*/ 	.byte	0x04
	.zero		1


	//   ....[2]....
        /*012c*/ 	.word	0x00000630
        /*0130*/ 	.word	0x000000ff
        /*0134*/ 	.word	0x00000008
        /*0138*/ 	.short	0x0100
        /*013a*/ 	.byte	0x04
	.zero		1


	//   ....[3]....
        /*013c*/ 	.word	0x00000640
        /*0140*/ 	.word	0x000000ff
        /*0144*/ 	.word	0x00000038
        /*0148*/ 	.short	0x0100
        /*014a*/ 	.byte	0x04
	.zero		1


	//   ....[4]....
        /*014c*/ 	.word	0x00000650
        /*0150*/ 	.word	0x000000ff
        /*0154*/ 	.word	0x00000010
        /*0158*/ 	.short	0x0100
        /*015a*/ 	.byte	0x04
	.zero		1


	//   ....[5]....
        /*015c*/ 	.word	0x00000660
        /*0160*/ 	.word	0x000000ff
        /*0164*/ 	.word	0x00000040
        /*0168*/ 	.short	0x0100
        /*016a*/ 	.byte	0x04
	.zero		1


	//   ....[6]....
        /*016c*/ 	.word	0x00000670
        /*0170*/ 	.word	0x000000ff
        /*0174*/ 	.word	0x00000018
        /*0178*/ 	.short	0x0100
        /*017a*/ 	.byte	0x04
	.zero		1


	//   ....[7]....
        /*017c*/ 	.word	0x00000680
        /*0180*/ 	.word	0x000000ff
        /*0184*/ 	.word	0x00000048
        /*0188*/ 	.short	0x0100
        /*018a*/ 	.byte	0x04
	.zero		1


	//   ....[8]....
        /*018c*/ 	.word	0x00000690
        /*0190*/ 	.word	0x000000ff
        /*0194*/ 	.word	0x00000020
        /*0198*/ 	.short	0x0100
        /*019a*/ 	.byte	0x04
	.zero		1


	//   ....[9]....
        /*019c*/ 	.word	0x000006a0
        /*01a0*/ 	.word	0x000000ff
        /*01a4*/ 	.word	0x00000050
        /*01a8*/ 	.short	0x0100
        /*01aa*/ 	.byte	0x04
	.zero		1


	//   ....[10]....
        /*01ac*/ 	.word	0x000006b0
        /*01b0*/ 	.word	0x000000ff
        /*01b4*/ 	.word	0x00000028
        /*01b8*/ 	.short	0x0100
        /*01ba*/ 	.byte	0x04
	.zero		1


	//   ....[11]....
        /*01bc*/ 	.word	0x000006c0
        /*01c0*/ 	.word	0x000000ff
        /*01c4*/ 	.word	0x00000058
        /*01c8*/ 	.short	0x0100
        /*01ca*/ 	.byte	0x04
	.zero		1


	//   ....[12]....
        /*01cc*/ 	.word	0x000007f0
        /*01d0*/ 	.word	0x000000ff
        /*01d4*/ 	.word	0x00000060
        /*01d8*/ 	.short	0x0100
        /*01da*/ 	.byte	0x04
	.zero		1


	//   ....[13]....
        /*01dc*/ 	.word	0x00000800
        /*01e0*/ 	.word	0x000000ff
        /*01e4*/ 	.word	0x00000080
        /*01e8*/ 	.short	0x0100
        /*01ea*/ 	.byte	0x04
	.zero		1


	//   ....[14]....
        /*01ec*/ 	.word	0x00000810
        /*01f0*/ 	.word	0x000000ff
        /*01f4*/ 	.word	0x00000068
        /*01f8*/ 	.short	0x0100
        /*01fa*/ 	.byte	0x04
	.zero		1


	//   ....[15]....
        /*01fc*/ 	.word	0x00000820
        /*0200*/ 	.word	0x000000ff
        /*0204*/ 	.word	0x00000088
        /*0208*/ 	.short	0x0100
        /*020a*/ 	.byte	0x04
	.zero		1


	//   ....[16]....
        /*020c*/ 	.word	0x00000830
        /*0210*/ 	.word	0x000000ff
        /*0214*/ 	.word	0x00000070
        /*0218*/ 	.short	0x0100
        /*021a*/ 	.byte	0x04
	.zero		1


	//   ....[17]....
        /*021c*/ 	.word	0x00000840
        /*0220*/ 	.word	0x000000ff
        /*0224*/ 	.word	0x00000090
        /*0228*/ 	.short	0x0100
        /*022a*/ 	.byte	0x04
	.zero		1


	//   ....[18]....
        /*022c*/ 	.word	0x00000850
        /*0230*/ 	.word	0x000000ff
        /*0234*/ 	.word	0x00000078
        /*0238*/ 	.short	0x0100
        /*023a*/ 	.byte	0x04
	.zero		1


	//   ....[19]....
        /*023c*/ 	.word	0x00000860
        /*0240*/ 	.word	0x000000ff
        /*0244*/ 	.word	0x00000098
        /*0248*/ 	.short	0x0100
        /*024a*/ 	.byte	0x04
	.zero		1


	//   ....[20]....
        /*024c*/ 	.word	0x00000950
        /*0250*/ 	.word	0x000000ff
        /*0254*/ 	.word	0x000000a0
        /*0258*/ 	.short	0x0100
        /*025a*/ 	.byte	0x06
	.zero		1


	//   ....[21]....
        /*025c*/ 	.word	0x00000960
        /*0260*/ 	.word	0x000000ff
        /*0264*/ 	.word	0x000000a8
        /*0268*/ 	.short	0x0100
        /*026a*/ 	.byte	0x06
	.zero		1


	//   ....[22]....
        /*026c*/ 	.word	0x00000aa0
        /*0270*/ 	.word	0x000000ff
        /*0274*/ 	.word	0x000000b0
        /*0278*/ 	.short	0x0100
        /*027a*/ 	.byte	0x06
	.zero		1


	//   ....[23]....
        /*027c*/ 	.word	0x00000ab0
        /*0280*/ 	.word	0x000000ff
        /*0284*/ 	.word	0x000000c0
        /*0288*/ 	.short	0x0100
        /*028a*/ 	.byte	0x06
	.zero		1


	//   ....[24]....
        /*028c*/ 	.word	0x00000ac0
        /*0290*/ 	.word	0x000000ff
        /*0294*/ 	.word	0x000000b8
        /*0298*/ 	.short	0x0100
        /*029a*/ 	.byte	0x06
	.zero		1


	//   ....[25]....
        /*029c*/ 	.word	0x00000ad0
        /*02a0*/ 	.word	0x000000ff
        /*02a4*/ 	.word	0x000000c8
        /*02a8*/ 	.short	0x0100
        /*02aa*/ 	.byte	0x06
	.zero		1


	//   ....[26]....
        /*02ac*/ 	.word	0x00000c00
        /*02b0*/ 	.word	0x000000ff
        /*02b4*/ 	.word	0x000000d0
        /*02b8*/ 	.short	0x0100
        /*02ba*/ 	.byte	0x04
	.zero		1


	//   ....[27]....
        /*02bc*/ 	.word	0x00000c10
        /*02c0*/ 	.word	0x000000ff
        /*02c4*/ 	.word	0x000000f0
        /*02c8*/ 	.short	0x0100
        /*02ca*/ 	.byte	0x04
	.zero		1


	//   ....[28]....
        /*02cc*/ 	.word	0x00000c20
        /*02d0*/ 	.word	0x000000ff
        /*02d4*/ 	.word	0x000000d8
        /*02d8*/ 	.short	0x0100
        /*02da*/ 	.byte	0x04
	.zero		1


	//   ....[29]....
        /*02dc*/ 	.word	0x00000c30
        /*02e0*/ 	.word	0x000000ff
        /*02e4*/ 	.word	0x000000f8
        /*02e8*/ 	.short	0x0100
        /*02ea*/ 	.byte	0x04
	.zero		1


	//   ....[30]....
        /*02ec*/ 	.word	0x00000c40
        /*02f0*/ 	.word	0x000000ff
        /*02f4*/ 	.word	0x000000e0
        /*02f8*/ 	.short	0x0100
        /*02fa*/ 	.byte	0x04
	.zero		1


	//   ....[31]....
        /*02fc*/ 	.word	0x00000c50
        /*0300*/ 	.word	0x000000ff
        /*0304*/ 	.word	0x00000100
        /*0308*/ 	.short	0x0100
        /*030a*/ 	.byte	0x04
	.zero		1


	//   ....[32]....
        /*030c*/ 	.word	0x00000c60
        /*0310*/ 	.word	0x000000ff
        /*0314*/ 	.word	0x000000e8
        /*0318*/ 	.short	0x0100
        /*031a*/ 	.byte	0x04
	.zero		1


	//   ....[33]....
        /*031c*/ 	.word	0x00000c70
        /*0320*/ 	.word	0x000000ff
        /*0324*/ 	.word	0x00000108
        /*0328*/ 	.short	0x0100
        /*032a*/ 	.byte	0x04
	.zero		1


	//   ....[34]....
        /*032c*/ 	.word	0x00000d60
        /*0330*/ 	.word	0x000000ff
        /*0334*/ 	.word	0x00000110
        /*0338*/ 	.short	0x0100
        /*033a*/ 	.byte	0x04
	.zero		1


	//   ....[35]....
        /*033c*/ 	.word	0x00000d70
        /*0340*/ 	.word	0x000000ff
        /*0344*/ 	.word	0x00000120
        /*0348*/ 	.short	0x0100
        /*034a*/ 	.byte	0x04
	.zero		1


	//   ....[36]....
        /*034c*/ 	.word	0x00000d80
        /*0350*/ 	.word	0x000000ff
        /*0354*/ 	.word	0x00000118
        /*0358*/ 	.short	0x0100
        /*035a*/ 	.byte	0x04
	.zero		1


	//   ....[37]....
        /*035c*/ 	.word	0x00000d90
        /*0360*/ 	.word	0x000000ff
        /*0364*/ 	.word	0x00000128
        /*0368*/ 	.short	0x0100
        /*036a*/ 	.byte	0x04
	.zero		1


	//   ....[38]....
        /*036c*/ 	.word	0x000018d0
        /*0370*/ 	.word	0x00000003
        /*0374*/ 	.word	0x00000120
        /*0378*/ 	.short	0x010a
        /*037a*/ 	.byte	0xff
	.zero		1


	//   ....[39]....
        /*037c*/ 	.word	0x00001900
        /*0380*/ 	.word	0x00000003
        /*0384*/ 	.word	0x00000110
        /*0388*/ 	.short	0x0101
        /*038a*/ 	.byte	0xff
	.zero		1


	//   ....[40]....
        /*038c*/ 	.word	0x000019d0
        /*0390*/ 	.word	0x000000ff
        /*0394*/ 	.word	0x00000030
        /*0398*/ 	.short	0x010a
        /*039a*/ 	.byte	0x04
	.zero		1


	//   ....[41]....
        /*039c*/ 	.word	0x00001a60
        /*03a0*/ 	.word	0x000000ff
        /*03a4*/ 	.word	0x00000030
        /*03a8*/ 	.short	0x010a
        /*03aa*/ 	.byte	0x21
	.zero		1


	//   ....[42]....
        /*03ac*/ 	.word	0x00001c20
        /*03b0*/ 	.word	0x000000ff
        /*03b4*/ 	.word	0x00000030
        /*03b8*/ 	.short	0x010a
        /*03ba*/ 	.byte	0x05
	.zero		1


	//   ....[43]....
        /*03bc*/ 	.word	0x00001d70
        /*03c0*/ 	.word	0x000000ff
        /*03c4*/ 	.word	0x000000a8
        /*03c8*/ 	.short	0x0101
        /*03ca*/ 	.byte	0x0d
	.zero		1


	//   ....[44]....
        /*03cc*/ 	.word	0x00001d90
        /*03d0*/ 	.word	0x000000ff
        /*03d4*/ 	.word	0x00000030
        /*03d8*/ 	.short	0x010a
        /*03da*/ 	.byte	0x04
	.zero		1


	//   ....[45]....
        /*03dc*/ 	.word	0x00001e20
        /*03e0*/ 	.word	0x000000ff
        /*03e4*/ 	.word	0x00000030
        /*03e8*/ 	.short	0x010a
        /*03ea*/ 	.byte	0x19
	.zero		1


	//   ....[46]....
        /*03ec*/ 	.word	0x00001fc0
        /*03f0*/ 	.word	0x000000ff
        /*03f4*/ 	.word	0x00000030
        /*03f8*/ 	.short	0x010a
        /*03fa*/ 	.byte	0x05
	.zero		1


	//   ....[47]....
        /*03fc*/ 	.word	0x00002160
        /*0400*/ 	.word	0x00000003
        /*0404*/ 	.word	0x000000b0
        /*0408*/ 	.short	0x010a
        /*040a*/ 	.byte	0xff
	.zero		1


	//   ....[48]....
        /*040c*/ 	.word	0x000022b0
        /*0410*/ 	.word	0x00000000
        /*0414*/ 	.word	0x00000000
        /*0418*/ 	.short	0x0101
        /*041a*/ 	.byte	0xff
	.zero		1


	//   ....[49]....
        /*041c*/ 	.word	0x00002860
        /*0420*/ 	.word	0x000000ff
        /*0424*/ 	.word	0x00000000
        /*0428*/ 	.short	0x010a
        /*042a*/ 	.byte	0x04
	.zero		1


	//   ....[50]....
        /*042c*/ 	.word	0x000028f0
        /*0430*/ 	.word	0x000000ff
        /*0434*/ 	.word	0x00000000
        /*0438*/ 	.short	0x010a
        /*043a*/ 	.byte	0x05
	.zero		1


	//   ....[51]....
        /*043c*/ 	.word	0x00002980
        /*0440*/ 	.word	0x000000ff
        /*0444*/ 	.word	0x00000000
        /*0448*/ 	.short	0x010a
        /*044a*/ 	.byte	0x05
	.zero		1


	//   ....[52]....
        /*044c*/ 	.word	0x00002a10
        /*0450*/ 	.word	0x000000ff
        /*0454*/ 	.word	0x00000000
        /*0458*/ 	.short	0x010a
        /*045a*/ 	.byte	0x05
	.zero		1


	//   ....[53]....
        /*045c*/ 	.word	0x00002aa0
        /*0460*/ 	.word	0x000000ff
        /*0464*/ 	.word	0x00000000
        /*0468*/ 	.short	0x010a
        /*046a*/ 	.byte	0x05
	.zero		1


	//   ....[54]....
        /*046c*/ 	.word	0x00002b40
        /*0470*/ 	.word	0x00000000
        /*0474*/ 	.word	0x00000000
        /*0478*/ 	.short	0x010a
        /*047a*/ 	.byte	0xff
	.zero		1


	//   ....[55]....
        /*047c*/ 	.word	0x00002c60
        /*0480*/ 	.word	0x00000002
        /*0484*/ 	.word	0x00000110
        /*0488*/ 	.short	0x010a
        /*048a*/ 	.byte	0xff
	.zero		1


	//   ....[56]....
        /*048c*/ 	.word	0x00002cc0
        /*0490*/ 	.word	0x00000004
        /*0494*/ 	.word	0x00000000
        /*0498*/ 	.short	0x0101
        /*049a*/ 	.byte	0xff
	.zero		1


	//   ....[57]....
        /*049c*/ 	.word	0x00002ce0
        /*04a0*/ 	.word	0x000000ff
        /*04a4*/ 	.word	0x000000c0
        /*04a8*/ 	.short	0x010a
        /*04aa*/ 	.byte	0x04
	.zero		1


	//   ....[58]....
        /*04ac*/ 	.word	0x00002e00
        /*04b0*/ 	.word	0x00000002
        /*04b4*/ 	.word	0x000000b0
        /*04b8*/ 	.short	0x010a
        /*04ba*/ 	.byte	0xff
	.zero		1


	//   ....[59]....
        /*04bc*/ 	.word	0x00002f10
        /*04c0*/ 	.word	0x00000002
        /*04c4*/ 	.word	0x00000000
        /*04c8*/ 	.short	0x0101
        /*04ca*/ 	.byte	0xff
	.zero		1


	//   ....[60]....
        /*04cc*/ 	.word	0x00002fa0
        /*04d0*/ 	.word	0x000000ff
        /*04d4*/ 	.word	0x000000c0
        /*04d8*/ 	.short	0x0106
        /*04da*/ 	.byte	0x04
	.zero		1


	//   ....[61]....
        /*04dc*/ 	.word	0x00002fc0
        /*04e0*/ 	.word	0x000000ff
        /*04e4*/ 	.word	0x000000c0
        /*04e8*/ 	.short	0x010a
        /*04ea*/ 	.byte	0x04
	.zero		1


	//   ....[62]....
        /*04ec*/ 	.word	0x00003050
        /*04f0*/ 	.word	0x000000ff
        /*04f4*/ 	.word	0x000000c0
        /*04f8*/ 	.short	0x0106
        /*04fa*/ 	.byte	0x07
	.zero		1


	//   ....[63]....
        /*04fc*/ 	.word	0x00003090
        /*0500*/ 	.word	0x00000000
        /*0504*/ 	.word	0x000000c0
        /*0508*/ 	.short	0x010a
        /*050a*/ 	.byte	0xff
	.zero		1


	//   ....[64]....
        /*050c*/ 	.word	0x000035e0
        /*0510*/ 	.word	0x00000000
        /*0514*/ 	.word	0x000000b0
        /*0518*/ 	.short	0x010a
        /*051a*/ 	.byte	0xff
	.zero		1


	//   ....[65]....
        /*051c*/ 	.word	0x000036f0
        /*0520*/ 	.word	0x00000003
        /*0524*/ 	.word	0x00000000
        /*0528*/ 	.short	0x0101
        /*052a*/ 	.byte	0xff
	.zero		1


	//   ....[66]....
        /*052c*/ 	.word	0x00003700
        /*0530*/ 	.word	0x000000ff
        /*0534*/ 	.word	0x00000000
        /*0538*/ 	.short	0x010a
        /*053a*/ 	.byte	0x04
	.zero		1


	//   ....[67]....
        /*053c*/ 	.word	0x00003720
        /*0540*/ 	.word	0x000000ff
        /*0544*/ 	.word	0x000000f0
        /*0548*/ 	.short	0x010a
        /*054a*/ 	.byte	0x1e
	.zero		1


	//   ....[68]....
        /*054c*/ 	.word	0x000037f0
        /*0550*/ 	.word	0x000000ff
        /*0554*/ 	.word	0x00000000
        /*0558*/ 	.short	0x010a
        /*055a*/ 	.byte	0x05
	.zero		1


	//   ....[69]....
        /*055c*/ 	.word	0x00003930
        /*0560*/ 	.word	0x000000ff
        /*0564*/ 	.word	0x00000000
        /*0568*/ 	.short	0x010a
        /*056a*/ 	.byte	0x04
	.zero		1


	//   ....[70]....
        /*056c*/ 	.word	0x00003bc0
        /*0570*/ 	.word	0x000000ff
        /*0574*/ 	.word	0x00000000
        /*0578*/ 	.short	0x010a
        /*057a*/ 	.byte	0x04
	.zero		1


	//   ....[71]....
        /*057c*/ 	.word	0x00003c50
        /*0580*/ 	.word	0x000000ff
        /*0584*/ 	.word	0x00000000
        /*0588*/ 	.short	0x010a
        /*058a*/ 	.byte	0x05
	.zero		1


	//   ....[72]....
        /*058c*/ 	.word	0x00003ce0
        /*0590*/ 	.word	0x000000ff
        /*0594*/ 	.word	0x00000000
        /*0598*/ 	.short	0x010a
        /*059a*/ 	.byte	0x05
	.zero		1


	//   ....[73]....
        /*059c*/ 	.word	0x00003d70
        /*05a0*/ 	.word	0x000000ff
        /*05a4*/ 	.word	0x00000000
        /*05a8*/ 	.short	0x010a
        /*05aa*/ 	.byte	0x04
	.zero		1


	//   ....[74]....
        /*05ac*/ 	.word	0x00004240
        /*05b0*/ 	.word	0x0000000c
        /*05b4*/ 	.word	0x000000b0
        /*05b8*/ 	.short	0x010a
        /*05ba*/ 	.byte	0xff
	.zero		1


	//   ....[75]....
        /*05bc*/ 	.word	0x000043b0
        /*05c0*/ 	.word	0x00000000
        /*05c4*/ 	.word	0x00000000
        /*05c8*/ 	.short	0x0101
        /*05ca*/ 	.byte	0xff
	.zero		1


	//   ....[76]....
        /*05cc*/ 	.word	0x00004840
        /*05d0*/ 	.word	0x000000ff
        /*05d4*/ 	.word	0x000000a8
        /*05d8*/ 	.short	0x010a
        /*05da*/ 	.byte	0x15
	.zero		1


	//   ....[77]....
        /*05dc*/ 	.word	0x000049c0
        /*05e0*/ 	.word	0x000000ff
        /*05e4*/ 	.word	0x00000080
        /*05e8*/ 	.short	0x010a
        /*05ea*/ 	.byte	0x15
	.zero		1


	//   ....[78]....
        /*05ec*/ 	.word	0x00004b40
        /*05f0*/ 	.word	0x000000ff
        /*05f4*/ 	.word	0x00000060
        /*05f8*/ 	.short	0x010b
        /*05fa*/ 	.byte	0x15
	.zero		1


	//   ....[79]....
        /*05fc*/ 	.word	0x00004b50
        /*0600*/ 	.word	0x000000ff
        /*0604*/ 	.word	0x00000000
        /*0608*/ 	.short	0x0101
        /*060a*/ 	.byte	0x06
	.zero		1


	//   ....[80]....
        /*060c*/ 	.word	0x00004b60
        /*0610*/ 	.word	0x000000ff
        /*0614*/ 	.word	0x00000088
        /*0618*/ 	.short	0x010a
        /*061a*/ 	.byte	0x15
	.zero		1


	//   ....[81]....
        /*061c*/ 	.word	0x00004cc0
        /*0620*/ 	.word	0x000000ff
        /*0624*/ 	.word	0x00000068
        /*0628*/ 	.short	0x010b
        /*062a*/ 	.byte	0x15
	.zero		1


	//   ....[82]....
        /*062c*/ 	.word	0x00004cd0
        /*0630*/ 	.word	0x000000ff
        /*0634*/ 	.word	0x00000000
        /*0638*/ 	.short	0x0101
        /*063a*/ 	.byte	0x06
	.zero		1


	//   ....[83]....
        /*063c*/ 	.word	0x00004ce0
        /*0640*/ 	.word	0x000000ff
        /*0644*/ 	.word	0x00000090
        /*0648*/ 	.short	0x010a
        /*064a*/ 	.byte	0x15
	.zero		1


	//   ....[84]....
        /*064c*/ 	.word	0x00004e30
        /*0650*/ 	.word	0x000000ff
        /*0654*/ 	.word	0x00000070
        /*0658*/ 	.short	0x010b
        /*065a*/ 	.byte	0x15
	.zero		1


	//   ....[85]....
        /*065c*/ 	.word	0x00004e40
        /*0660*/ 	.word	0x000000ff
        /*0664*/ 	.word	0x00000000
        /*0668*/ 	.short	0x0101
        /*066a*/ 	.byte	0x06
	.zero		1


	//   ....[86]....
        /*066c*/ 	.word	0x00004e50
        /*0670*/ 	.word	0x000000ff
        /*0674*/ 	.word	0x00000098
        /*0678*/ 	.short	0x010a
        /*067a*/ 	.byte	0x15
	.zero		1


	//   ....[87]....
        /*067c*/ 	.word	0x00005040
        /*0680*/ 	.word	0x000000ff
        /*0684*/ 	.word	0x00000078
        /*0688*/ 	.short	0x010b
        /*068a*/ 	.byte	0x15
	.zero		1


	//   ....[88]....
        /*068c*/ 	.word	0x00005050
        /*0690*/ 	.word	0x000000ff
        /*0694*/ 	.word	0x00000000
        /*0698*/ 	.short	0x0101
        /*069a*/ 	.byte	0x25
	.zero		1


	//   ....[89]....
        /*069c*/ 	.word	0x00005080
        /*06a0*/ 	.word	0x000000ff
        /*06a4*/ 	.word	0x00000080
        /*06a8*/ 	.short	0x010a
        /*06aa*/ 	.byte	0x15
	.zero		1


	//   ....[90]....
        /*06ac*/ 	.word	0x000050a0
        /*06b0*/ 	.word	0x000000ff
        /*06b4*/ 	.word	0x00000088
        /*06b8*/ 	.short	0x010a
        /*06ba*/ 	.byte	0x15
	.zero		1


	//   ....[91]....
        /*06bc*/ 	.word	0x000050c0
        /*06c0*/ 	.word	0x000000ff
        /*06c4*/ 	.word	0x00000090
        /*06c8*/ 	.short	0x010a
        /*06ca*/ 	.byte	0x15
	.zero		1


	//   ....[92]....
        /*06cc*/ 	.word	0x00005100
        /*06d0*/ 	.word	0x00000000
        /*06d4*/ 	.word	0x00000098
        /*06d8*/ 	.short	0x010a
        /*06da*/ 	.byte	0xff
	.zero		1


	//   ....[93]....
        /*06dc*/ 	.word	0x00005410
        /*06e0*/ 	.word	0x00000003
        /*06e4*/ 	.word	0x000000b0
        /*06e8*/ 	.short	0x010a
        /*06ea*/ 	.byte	0xff
	.zero		1


	//   ....[94]....
        /*06ec*/ 	.word	0x00005590
        /*06f0*/ 	.word	0x00000000
        /*06f4*/ 	.word	0x00000000
        /*06f8*/ 	.short	0x0101
        /*06fa*/ 	.byte	0xff
	.zero		1


	//   ....[95]....
        /*06fc*/ 	.word	0x00006100
        /*0700*/ 	.word	0x000000ff
        /*0704*/ 	.word	0x00000060
        /*0708*/ 	.short	0x010a
        /*070a*/ 	.byte	0x2c
	.zero		1


	//   ....[96]....
        /*070c*/ 	.word	0x00006140
        /*0710*/ 	.word	0x00000063
        /*0714*/ 	.word	0x000000d0
        /*0718*/ 	.short	0x010a
        /*071a*/ 	.byte	0xff
	.zero		1


	//   ....[97]....
        /*071c*/ 	.word	0x00006230
        /*0720*/ 	.word	0x000000ff
        /*0724*/ 	.word	0x00000060
        /*0728*/ 	.short	0x010a
        /*072a*/ 	.byte	0x2c
	.zero		1


	//   ....[98]....
        /*072c*/ 	.word	0x00006320
        /*0730*/ 	.word	0x00000063
        /*0734*/ 	.word	0x000000d0
        /*0738*/ 	.short	0x010a
        /*073a*/ 	.byte	0xff
	.zero		1


	//   ....[99]....
        /*073c*/ 	.word	0x00006df0
        /*0740*/ 	.word	0x00000000
        /*0744*/ 	.word	0x00000000
        /*0748*/ 	.short	0x0101
        /*074a*/ 	.byte	0xff
	.zero		1


	//   ....[100]....
        /*074c*/ 	.word	0x00006e00
        /*0750*/ 	.word	0x00000003
        /*0754*/ 	.word	0x00000060
        /*0758*/ 	.short	0x010a
        /*075a*/ 	.byte	0xff
	.zero		1


	//   ....[101]....
        /*075c*/ 	.word	0x00006ee0
        /*0760*/ 	.word	0x00000003
        /*0764*/ 	.word	0x00000060
        /*0768*/ 	.short	0x010a
        /*076a*/ 	.byte	0xff
	.zero		1


	//   ....[102]....
        /*076c*/ 	.word	0x00007a50
        /*0770*/ 	.word	0x0000003d
        /*0774*/ 	.word	0x00000000
        /*0778*/ 	.short	0x0101
        /*077a*/ 	.byte	0xff
	.zero		1


	//   ....[103]....
        /*077c*/ 	.word	0x00007a70
        /*0780*/ 	.word	0x0000003e
        /*0784*/ 	.word	0x00000060
        /*0788*/ 	.short	0x010a
        /*078a*/ 	.byte	0xff
	.zero		1


	//   ....[104]....
        /*078c*/ 	.word	0x00007b40
        /*0790*/ 	.word	0x0000003e
        /*0794*/ 	.word	0x00000060
        /*0798*/ 	.short	0x010a
        /*079a*/ 	.byte	0xff
	.zero		1


	//   ....[105]....
        /*079c*/ 	.word	0x000086b0
        /*07a0*/ 	.word	0x0000003d
        /*07a4*/ 	.word	0x00000000
        /*07a8*/ 	.short	0x0101
        /*07aa*/ 	.byte	0xff
	.zero		1


	//   ....[106]....
        /*07ac*/ 	.word	0x000086d0
        /*07b0*/ 	.word	0x0000003e
        /*07b4*/ 	.word	0x00000060
        /*07b8*/ 	.short	0x010a
        /*07ba*/ 	.byte	0xff
	.zero		1


	//   ....[107]....
        /*07bc*/ 	.word	0x000087a0
        /*07c0*/ 	.word	0x0000003e
        /*07c4*/ 	.word	0x00000060
        /*07c8*/ 	.short	0x010a
        /*07ca*/ 	.byte	0xff
	.zero		1


	//   ....[108]....
        /*07cc*/ 	.word	0x00008ae0
        /*07d0*/ 	.word	0x000000ff
        /*07d4*/ 	.word	0x00000000
        /*07d8*/ 	.short	0x0101
        /*07da*/ 	.byte	0x04
	.zero		1


	//   ....[109]....
        /*07dc*/ 	.word	0x00009370
        /*07e0*/ 	.word	0x00000002
        /*07e4*/ 	.word	0x00000000
        /*07e8*/ 	.short	0x0101
        /*07ea*/ 	.byte	0xff
	.zero		1


	//   ....[110]....
        /*07ec*/ 	.word	0x00009600
        /*07f0*/ 	.word	0x000000ff
        /*07f4*/ 	.word	0x00000000
        /*07f8*/ 	.short	0x0101
        /*07fa*/ 	.byte	0x04
	.zero		1


	//   ....[111]....
        /*07fc*/ 	.word	0x00009620
        /*0800*/ 	.word	0x00000003
        /*0804*/ 	.word	0x00000120
        /*0808*/ 	.short	0x010a
        /*080a*/ 	.byte	0xff
	.zero		1


	//   ....[112]....
        /*080c*/ 	.word	0x00009680
        /*0810*/ 	.word	0x00000000
        /*0814*/ 	.word	0x00000030
        /*0818*/ 	.short	0x010a
        /*081a*/ 	.byte	0xff
	.zero		1


	//   ....[113]....
        /*081c*/ 	.word	0x000096e0
        /*0820*/ 	.word	0x00000000
        /*0824*/ 	.word	0x00000030
        /*0828*/ 	.short	0x010a
        /*082a*/ 	.byte	0xff
	.zero		1


	//   ....[114]....
        /*082c*/ 	.word	0x00009730
        /*0830*/ 	.word	0x00000003
        /*0834*/ 	.word	0x000000b0
        /*0838*/ 	.short	0x010a
        /*083a*/ 	.byte	0xff
	.zero		1


	//   ....[115]....
        /*083c*/ 	.word	0x00009790
        /*0840*/ 	.word	0x00000000
        /*0844*/ 	.word	0x00000000
        /*0848*/ 	.short	0x010a
        /*084a*/ 	.byte	0xff
	.zero		1


	//   ....[116]....
        /*084c*/ 	.word	0x000097f0
        /*0850*/ 	.word	0x00000000
        /*0854*/ 	.word	0x00000000
        /*0858*/ 	.short	0x010a
        /*085a*/ 	.byte	0xff
	.zero		1


	//   ....[117]....
        /*085c*/ 	.word	0x00009850
        /*0860*/ 	.word	0x00000000
        /*0864*/ 	.word	0x00000000
        /*0868*/ 	.short	0x010a
        /*086a*/ 	.byte	0xff
	.zero		1


	//   ....[118]....
        /*086c*/ 	.word	0x000098b0
        /*0870*/ 	.word	0x00000000
        /*0874*/ 	.word	0x00000000
        /*0878*/ 	.short	0x010a
        /*087a*/ 	.byte	0xff
	.zero		1


	//   ....[119]....
        /*087c*/ 	.word	0x00009910
        /*0880*/ 	.word	0x00000000
        /*0884*/ 	.word	0x00000000
        /*0888*/ 	.short	0x010a
        /*088a*/ 	.byte	0xff
	.zero		1


	//   ....[120]....
        /*088c*/ 	.word	0x00009960
        /*0890*/ 	.word	0x00000002
        /*0894*/ 	.word	0x00000110
        /*0898*/ 	.short	0x010a
        /*089a*/ 	.byte	0xff
	.zero		1


	//   ....[121]....
        /*089c*/ 	.word	0x000099c0
        /*08a0*/ 	.word	0x00000002
        /*08a4*/ 	.word	0x000000c0
        /*08a8*/ 	.short	0x010a
        /*08aa*/ 	.byte	0xff
	.zero		1


	//   ....[122]....
        /*08ac*/ 	.word	0x00009a10
        /*08b0*/ 	.word	0x00000002
        /*08b4*/ 	.word	0x000000b0
        /*08b8*/ 	.short	0x010a
        /*08ba*/ 	.byte	0xff
	.zero		1


	//   ....[123]....
        /*08bc*/ 	.word	0x00009a70
        /*08c0*/ 	.word	0x00000000
        /*08c4*/ 	.word	0x000000c0
        /*08c8*/ 	.short	0x010a
        /*08ca*/ 	.byte	0xff
	.zero		1


	//   ....[124]....
        /*08cc*/ 	.word	0x00009ac0
        /*08d0*/ 	.word	0x00000000
        /*08d4*/ 	.word	0x000000b0
        /*08d8*/ 	.short	0x010a
        /*08da*/ 	.byte	0xff
	.zero		1


	//   ....[125]....
        /*08dc*/ 	.word	0x00009b20
        /*08e0*/ 	.word	0x00000003
        /*08e4*/ 	.word	0x000000f0
        /*08e8*/ 	.short	0x010a
        /*08ea*/ 	.byte	0xff
	.zero		1


	//   ....[126]....
        /*08ec*/ 	.word	0x00009b80
        /*08f0*/ 	.word	0x00000000
        /*08f4*/ 	.word	0x00000000
        /*08f8*/ 	.short	0x010a
        /*08fa*/ 	.byte	0xff
	.zero		1


	//   ....[127]....
        /*08fc*/ 	.word	0x00009be0
        /*0900*/ 	.word	0x00000000
        /*0904*/ 	.word	0x00000000
        /*0908*/ 	.short	0x010a
        /*090a*/ 	.byte	0xff
	.zero		1


	//   ....[128]....
        /*090c*/ 	.word	0x00009c40
        /*0910*/ 	.word	0x00000000
        /*0914*/ 	.word	0x00000000
        /*0918*/ 	.short	0x010a
        /*091a*/ 	.byte	0xff
	.zero		1


	//   ....[129]....
        /*091c*/ 	.word	0x00009ca0
        /*0920*/ 	.word	0x00000000
        /*0924*/ 	.word	0x00000000
        /*0928*/ 	.short	0x010a
        /*092a*/ 	.byte	0xff
	.zero		1


	//   ....[130]....
        /*092c*/ 	.word	0x00009d00
        /*0930*/ 	.word	0x00000000
        /*0934*/ 	.word	0x00000000
        /*0938*/ 	.short	0x010a
        /*093a*/ 	.byte	0xff
	.zero		1


	//   ....[131]....
        /*093c*/ 	.word	0x00009d50
        /*0940*/ 	.word	0x0000000c
        /*0944*/ 	.word	0x000000b0
        /*0948*/ 	.short	0x010a
        /*094a*/ 	.byte	0xff
	.zero		1


	//   ....[132]....
        /*094c*/ 	.word	0x00009db0
        /*0950*/ 	.word	0x00000000
        /*0954*/ 	.word	0x000000a8
        /*0958*/ 	.short	0x010a
        /*095a*/ 	.byte	0xff
	.zero		1


	//   ....[133]....
        /*095c*/ 	.word	0x00009e10
        /*0960*/ 	.word	0x00000000
        /*0964*/ 	.word	0x00000080
        /*0968*/ 	.short	0x010a
        /*096a*/ 	.byte	0xff
	.zero		1


	//   ....[134]....
        /*096c*/ 	.word	0x00009e70
        /*0970*/ 	.word	0x00000000
        /*0974*/ 	.word	0x00000088
        /*0978*/ 	.short	0x010a
        /*097a*/ 	.byte	0xff
	.zero		1


	//   ....[135]....
        /*097c*/ 	.word	0x00009ed0
        /*0980*/ 	.word	0x00000000
        /*0984*/ 	.word	0x00000090
        /*0988*/ 	.short	0x010a
        /*098a*/ 	.byte	0xff
	.zero		1


	//   ....[136]....
        /*098c*/ 	.word	0x00009f30
        /*0990*/ 	.word	0x00000000
        /*0994*/ 	.word	0x00000098
        /*0998*/ 	.short	0x010a
        /*099a*/ 	.byte	0xff
	.zero		1


	//   ....[137]....
        /*099c*/ 	.word	0x00009f90
        /*09a0*/ 	.word	0x00000000
        /*09a4*/ 	.word	0x00000080
        /*09a8*/ 	.short	0x010a
        /*09aa*/ 	.byte	0xff
	.zero		1


	//   ....[138]....
        /*09ac*/ 	.word	0x00009ff0
        /*09b0*/ 	.word	0x00000000
        /*09b4*/ 	.word	0x00000088
        /*09b8*/ 	.short	0x010a
        /*09ba*/ 	.byte	0xff
	.zero		1


	//   ....[139]....
        /*09bc*/ 	.word	0x0000a050
        /*09c0*/ 	.word	0x00000000
        /*09c4*/ 	.word	0x00000090
        /*09c8*/ 	.short	0x010a
        /*09ca*/ 	.byte	0xff
	.zero		1


	//   ....[140]....
        /*09cc*/ 	.word	0x0000a0a0
        /*09d0*/ 	.word	0x00000003
        /*09d4*/ 	.word	0x000000b0
        /*09d8*/ 	.short	0x010a
        /*09da*/ 	.byte	0xff
	.zero		1


	//   ....[141]....
        /*09dc*/ 	.word	0x0000a100
        /*09e0*/ 	.word	0x00000002
        /*09e4*/ 	.word	0x00000060
        /*09e8*/ 	.short	0x010a
        /*09ea*/ 	.byte	0xff
	.zero		1


	//   ....[142]....
        /*09ec*/ 	.word	0x0000a150
        /*09f0*/ 	.word	0x00000063
        /*09f4*/ 	.word	0x000000d0
        /*09f8*/ 	.short	0x010a
        /*09fa*/ 	.byte	0xff
	.zero		1


	//   ....[143]....
        /*09fc*/ 	.word	0x0000a1a0
        /*0a00*/ 	.word	0x00000003
        /*0a04*/ 	.word	0x00000060
        /*0a08*/ 	.short	0x010a
        /*0a0a*/ 	.byte	0xff
	.zero		1


	//   ....[144]....
        /*0a0c*/ 	.word	0x0000a1f0
        /*0a10*/ 	.word	0x0000003e
        /*0a14*/ 	.word	0x00000060
        /*0a18*/ 	.short	0x010a
        /*0a1a*/ 	.byte	0xff
	.zero		1


	//   ....[145]....
        /*0a1c*/ 	.word	0x0000a240
        /*0a20*/ 	.word	0x0000003e
        /*0a24*/ 	.word	0x00000060
        /*0a28*/ 	.short	0x010a
        /*0a2a*/ 	.byte	0xff
	.zero		1


	//----- nvinfo : EIATTR_NUM_MBARRIERS
	.align		4
.L_47:
        /*0a2c*/ 	.byte	0x03, 0x38
        /*0a2e*/ 	.short	0x0026


	//----- nvinfo : EIATTR_EXIT_INSTR_OFFSETS
	.align		4
        /*0a30*/ 	.byte	0x04, 0x1c
        /*0a32*/ 	.short	(.L_49 - .L_48)


	//   ....[0]....
.L_48:
        /*0a34*/ 	.word	0x00002b70


	//   ....[1]....
        /*0a38*/ 	.word	0x00003060


	//   ....[2]....
        /*0a3c*/ 	.word	0x000030c0


	//   ....[3]....
        /*0a40*/ 	.word	0x00003fd0


	//   ....[4]....
        /*0a44*/ 	.word	0x00005130


	//   ....[5]....
        /*0a48*/ 	.word	0x00005170


	//   ....[6]....
        /*0a4c*/ 	.word	0x000094f0


	//   ....[7]....
        /*0a50*/ 	.word	0x00009570


	//   ....[8]....
        /*0a54*/ 	.word	0x000095a0


	//   ....[9]....
        /*0a58*/ 	.word	0x00009610


	//----- nvinfo : EIATTR_MAX_THREADS
	.align		4
.L_49:
        /*0a5c*/ 	.byte	0x04, 0x05
        /*0a5e*/ 	.short	(.L_51 - .L_50)
.L_50:
        /*0a60*/ 	.word	0x00000100
        /*0a64*/ 	.word	0x00000001
        /*0a68*/ 	.word	0x00000001


	//----- nvinfo : EIATTR_CRS_STACK_SIZE
	.align		4
.L_51:
        /*0a6c*/ 	.byte	0x04, 0x1e
        /*0a6e*/ 	.short	(.L_53 - .L_52)
.L_52:
        /*0a70*/ 	.word	0x00000000


	//----- nvinfo : EIATTR_CBANK_PARAM_SIZE
	.align		4
.L_53:
        /*0a74*/ 	.byte	0x03, 0x19
        /*0a76*/ 	.short	0x0800


	//----- nvinfo : EIATTR_PARAM_CBANK
	.align		4
        /*0a78*/ 	.byte	0x04, 0x0a
        /*0a7a*/ 	.short	(.L_55 - .L_54)
	.align		4
.L_54:
        /*0a7c*/ 	.word	index@(.nv.constant0._ZN7cutlass13device_kernelINS_4gemm6kernel13GemmUniversalIN4cute5tupleIJiiiiEEENS1_10collective13CollectiveMmaINS1_35MainloopSm100TmaUmmaWarpSpecializedILi6ELi2ELi4ENS5_IJNS4_1CILi1EEENSA_ILi2EEESB_EEEEENS5_IJNSA_ILi128EEESF_NSA_ILi64EEEEEENS_6half_tENS5_IJlSB_lEEESI_NS5_IJSB_llEEENS4_8TiledMMAINS4_8MMA_AtomIJNS4_20SM100_MMA_F16BF16_SSISI_SI_fLi128ELi128ELNS4_4UMMA5MajorE0ELSP_1ELNSO_7ScaleInE0ELSQ_0EEEEEENS4_6LayoutINS5_IJSB_SB_SB_EEENS5_IJNSA_ILi0EEESV_SV_EEEEENS5_IJNS4_10UnderscoreESY_SY_EEEEENS4_23SM90_TMA_LOAD_MULTICASTENS4_14ComposedLayoutINS4_7SwizzleILi3ELi4ELi3EEENS4_18smem_ptr_flag_bitsILi16EEENST_INS5_IJNSA_ILi8EEESG_EEENS5_IJSG_SB_EEEEEEEvNS4_8identityENS4_13SM90_TMA_LOADENS12_IS14_S16_NST_INS5_IJSG_S17_EEENS5_IJSB_SG_EEEEEEEvS1C_EENS_8epilogue10collective18CollectiveEpilogueINS1J_23Sm100TmaWarpSpecializedILi4ELi2ELi32ELb1ELb0EEEJSH_NS5_IJNST_ISF_SB_EENST_INSA_ILi32EEESB_EEEEESI_SJ_SI_SJ_NS1J_6fusion15FusionCallbacksIS1N_NS1S_17LinearCombinationISI_fSI_fLNS_15FloatRoundStyleE2EEESH_S1R_JEEENS4_5SM1004TMEM4LOAD26SM100_TMEM_LOAD_32dp32b32xES1D_NS12_INS13_ILi2ELi4ELi3EEES16_NST_INS5_IJS17_S1P_EEENS5_IJS1P_SB_EEEEEEENS4_39AutoVectorizingCopyWithAssumedAlignmentILi128EEENS4_14SM90_TMA_STOREES26_S28_S28_EEEvvEEEEvNT_6ParamsE)
        /*0a80*/ 	.short	0x0380
        /*0a82*/ 	.short	0x0800


	//----- nvinfo : EIATTR_SW_WAR
	.align		4
.L_55:
        /*0a84*/ 	.byte	0x04, 0x36
        /*0a86*/ 	.short	(.L_57 - .L_56)
.L_56:
        /*0a88*/ 	.word	0x00000008
.L_57:


//--------------------- .nv.callgraph             --------------------------
	.section	.nv.callgraph,"",@"SHT_CUDA_CALLGRAPH"
	.align	4
	.sectionentsize	8
	.align		4
        /*0000*/ 	.word	0x00000000
	.align		4
        /*0004*/ 	.word	0xffffffff
	.align		4
        /*0008*/ 	.word	index@(_ZN7cutlass13device_kernelINS_4gemm6kernel13GemmUniversalIN4cute5tupleIJiiiiEEENS1_10collective13CollectiveMmaINS1_35MainloopSm100TmaUmmaWarpSpecializedILi6ELi2ELi4ENS5_IJNS4_1CILi1EEENSA_ILi2EEESB_EEEEENS5_IJNSA_ILi128EEESF_NSA_ILi64EEEEEENS_6half_tENS5_IJlSB_lEEESI_NS5_IJSB_llEEENS4_8TiledMMAINS4_8MMA_AtomIJNS4_20SM100_MMA_F16BF16_SSISI_SI_fLi128ELi128ELNS4_4UMMA5MajorE0ELSP_1ELNSO_7ScaleInE0ELSQ_0EEEEEENS4_6LayoutINS5_IJSB_SB_SB_EEENS5_IJNSA_ILi0EEESV_SV_EEEEENS5_IJNS4_10UnderscoreESY_SY_EEEEENS4_23SM90_TMA_LOAD_MULTICASTENS4_14ComposedLayoutINS4_7SwizzleILi3ELi4ELi3EEENS4_18smem_ptr_flag_bitsILi16EEENST_INS5_IJNSA_ILi8EEESG_EEENS5_IJSG_SB_EEEEEEEvNS4_8identityENS4_13SM90_TMA_LOADENS12_IS14_S16_NST_INS5_IJSG_S17_EEENS5_IJSB_SG_EEEEEEEvS1C_EENS_8epilogue10collective18CollectiveEpilogueINS1J_23Sm100TmaWarpSpecializedILi4ELi2ELi32ELb1ELb0EEEJSH_NS5_IJNST_ISF_SB_EENST_INSA_ILi32EEESB_EEEEESI_SJ_SI_SJ_NS1J_6fusion15FusionCallbacksIS1N_NS1S_17LinearCombinationISI_fSI_fLNS_15FloatRoundStyleE2EEESH_S1R_JEEENS4_5SM1004TMEM4LOAD26SM100_TMEM_LOAD_32dp32b32xES1D_NS12_INS13_ILi2ELi4ELi3EEES16_NST_INS5_IJS17_S1P_EEENS5_IJS1P_SB_EEEEEEENS4_39AutoVectorizingCopyWithAssumedAlignmentILi128EEENS4_14SM90_TMA_STOREES26_S28_S28_EEEvvEEEEvNT_6ParamsE)
	.align		4
        /*000c*/ 	.word	index@(__assertfail)
	.align		4
        /*0010*/ 	.word	0x00000000
	.align		4
        /*0014*/ 	.word	0xfffffffe
	.align		4
        /*0018*/ 	.word	0x00000000
	.align		4
        /*001c*/ 	.word	0xfffffffd
	.align		4
        /*0020*/ 	.word	0x00000000
	.align		4
        /*0024*/ 	.word	0xfffffffc


//--------------------- .nv.constant4             --------------------------
	.section	.nv.constant4,"a",@progbits
	.align	8
	.align		8
.nv.constant4:
        /*0000*/ 	.dword	__assertfail
	.align		8
        /*0008*/ 	.dword	__unnamed_1
	.align		8
        /*0010*/ 	.dword	__unnamed_2
	.align		8
        /*0018*/ 	.dword	_ZN40_INTERNAL_723690d3_4_k_cu_323ca7e8_350014cuda3std3__45__cpo5beginE
	.align		8
        /*0020*/ 	.dword	_ZN40_INTERNAL_723690d3_4_k_cu_323ca7e8_350014cuda3std3__45__cpo3endE
	.align		8
        /*0028*/ 	.dword	_ZN40_INTERNAL_723690d3_4_k_cu_323ca7e8_350014cuda3std3__45__cpo6cbeginE
	.align		8
        /*0030*/ 	.dword	_ZN40_INTERNAL_723690d3_4_k_cu_323ca7e8_350014cuda3std3__45__cpo4cendE
	.align		8
        /*0038*/ 	.dword	_ZN40_INTERNAL_723690d3_4_k_cu_323ca7e8_350014cuda3std3__442_GLOBAL__N__723690d3_4_k_cu_323ca7e8_350016ignoreE
	.align		8
        /*0040*/ 	.dword	_ZN40_INTERNAL_723690d3_4_k_cu_323ca7e8_350014cuda3std3__419piecewise_constructE
	.align		8
        /*0048*/ 	.dword	_ZN40_INTERNAL_723690d3_4_k_cu_323ca7e8_350014cuda3std3__48in_placeE
	.align		8
        /*0050*/ 	.dword	_ZN40_INTERNAL_723690d3_4_k_cu_323ca7e8_350014cuda3std6ranges3__45__cpo4swapE
	.align		8
        /*0058*/ 	.dword	_ZN40_INTERNAL_723690d3_4_k_cu_323ca7e8_350014cuda3std6ranges3__45__cpo9iter_moveE
	.align		8
        /*0060*/ 	.dword	_ZN40_INTERNAL_723690d3_4_k_cu_323ca7e8_350014cute7productE
	.align		8
        /*0068*/ 	.dword	_ZN40_INTERNAL_723690d3_4_k_cu_323ca7e8_350014cute1_E
	.align		8
        /*0070*/ 	.dword	$str$25
	.align		8
        /*0078*/ 	.dword	$str$26
	.align		8
        /*0080*/ 	.dword	$str$27
	.align		8
        /*0088*/ 	.dword	$str$28


//--------------------- .text._ZN7cutlass13device_kernelINS_4gemm6kernel13GemmUniversalIN4cute5tupleIJiiiiEEENS1_10collective13CollectiveMmaINS1_35MainloopSm100TmaUmmaWarpSpecializedILi6ELi2ELi4ENS5_IJNS4_1CILi1EEENSA_ILi2EEESB_EEEEENS5_IJNSA_ILi128EEESF_NSA_ILi64EEEEEENS_6half_tENS5_IJlSB_lEEESI_NS5_IJSB_llEEENS4_8TiledMMAINS4_8MMA_AtomIJNS4_20SM100_MMA_F16BF16_SSISI_SI_fLi128ELi128ELNS4_4UMMA5MajorE0ELSP_1ELNSO_7ScaleInE0ELSQ_0EEEEEENS4_6LayoutINS5_IJSB_SB_SB_EEENS5_IJNSA_ILi0EEESV_SV_EEEEENS5_IJNS4_10UnderscoreESY_SY_EEEEENS4_23SM90_TMA_LOAD_MULTICASTENS4_14ComposedLayoutINS4_7SwizzleILi3ELi4ELi3EEENS4_18smem_ptr_flag_bitsILi16EEENST_INS5_IJNSA_ILi8EEESG_EEENS5_IJSG_SB_EEEEEEEvNS4_8identityENS4_13SM90_TMA_LOADENS12_IS14_S16_NST_INS5_IJSG_S17_EEENS5_IJSB_SG_EEEEEEEvS1C_EENS_8epilogue10collective18CollectiveEpilogueINS1J_23Sm100TmaWarpSpecializedILi4ELi2ELi32ELb1ELb0EEEJSH_NS5_IJNST_ISF_SB_EENST_INSA_ILi32EEESB_EEEEESI_SJ_SI_SJ_NS1J_6fusion15FusionCallbacksIS1N_NS1S_17LinearCombinationISI_fSI_fLNS_15FloatRoundStyleE2EEESH_S1R_JEEENS4_5SM1004TMEM4LOAD26SM100_TMEM_LOAD_32dp32b32xES1D_NS12_INS13_ILi2ELi4ELi3EEES16_NST_INS5_IJS17_S1P_EEENS5_IJS1P_SB_EEEEEEENS4_39AutoVectorizingCopyWithAssumedAlignmentILi128EEENS4_14SM90_TMA_STOREES26_S28_S28_EEEvvEEEEvNT_6ParamsE --------------------------
	.section	.text._ZN7cutlass13device_kernelINS_4gemm6kernel13GemmUniversalIN4cute5tupleIJiiiiEEENS1_10collective13CollectiveMmaINS1_35MainloopSm100TmaUmmaWarpSpecializedILi6ELi2ELi4ENS5_IJNS4_1CILi1EEENSA_ILi2EEESB_EEEEENS5_IJNSA_ILi128EEESF_NSA_ILi64EEEEEENS_6half_tENS5_IJlSB_lEEESI_NS5_IJSB_llEEENS4_8TiledMMAINS4_8MMA_AtomIJNS4_20SM100_MMA_F16BF16_SSISI_SI_fLi128ELi128ELNS4_4UMMA5MajorE0ELSP_1ELNSO_7ScaleInE0ELSQ_0EEEEEENS4_6LayoutINS5_IJSB_SB_SB_EEENS5_IJNSA_ILi0EEESV_SV_EEEEENS5_IJNS4_10UnderscoreESY_SY_EEEEENS4_23SM90_TMA_LOAD_MULTICASTENS4_14ComposedLayoutINS4_7SwizzleILi3ELi4ELi3EEENS4_18smem_ptr_flag_bitsILi16EEENST_INS5_IJNSA_ILi8EEESG_EEENS5_IJSG_SB_EEEEEEEvNS4_8identityENS4_13SM90_TMA_LOADENS12_IS14_S16_NST_INS5_IJSG_S17_EEENS5_IJSB_SG_EEEEEEEvS1C_EENS_8epilogue10collective18CollectiveEpilogueINS1J_23Sm100TmaWarpSpecializedILi4ELi2ELi32ELb1ELb0EEEJSH_NS5_IJNST_ISF_SB_EENST_INSA_ILi32EEESB_EEEEESI_SJ_SI_SJ_NS1J_6fusion15FusionCallbacksIS1N_NS1S_17LinearCombinationISI_fSI_fLNS_15FloatRoundStyleE2EEESH_S1R_JEEENS4_5SM1004TMEM4LOAD26SM100_TMEM_LOAD_32dp32b32xES1D_NS12_INS13_ILi2ELi4ELi3EEES16_NST_INS5_IJS17_S1P_EEENS5_IJS1P_SB_EEEEEEENS4_39AutoVectorizingCopyWithAssumedAlignmentILi128EEENS4_14SM90_TMA_STOREES26_S28_S28_EEEvvEEEEvNT_6ParamsE,"ax",@progbits
	.align	128
.text._ZN7cutlass13device_kernelINS_4gemm6kernel13GemmUniversalIN4cute5tupleIJiiiiEEENS1_10collective13CollectiveMmaINS1_35MainloopSm100TmaUmmaWarpSpecializedILi6ELi2ELi4ENS5_IJNS4_1CILi1EEENSA_ILi2EEESB_EEEEENS5_IJNSA_ILi128EEESF_NSA_ILi64EEEEEENS_6half_tENS5_IJlSB_lEEESI_NS5_IJSB_llEEENS4_8TiledMMAINS4_8MMA_AtomIJNS4_20SM100_MMA_F16BF16_SSISI_SI_fLi128ELi128ELNS4_4UMMA5MajorE0ELSP_1ELNSO_7ScaleInE0ELSQ_0EEEEEENS4_6LayoutINS5_IJSB_SB_SB_EEENS5_IJNSA_ILi0EEESV_SV_EEEEENS5_IJNS4_10UnderscoreESY_SY_EEEEENS4_23SM90_TMA_LOAD_MULTICASTENS4_14ComposedLayoutINS4_7SwizzleILi3ELi4ELi3EEENS4_18smem_ptr_flag_bitsILi16EEENST_INS5_IJNSA_ILi8EEESG_EEENS5_IJSG_SB_EEEEEEEvNS4_8identityENS4_13SM90_TMA_LOADENS12_IS14_S16_NST_INS5_IJSG_S17_EEENS5_IJSB_SG_EEEEEEEvS1C_EENS_8epilogue10collective18CollectiveEpilogueINS1J_23Sm100TmaWarpSpecializedILi4ELi2ELi32ELb1ELb0EEEJSH_NS5_IJNST_ISF_SB_EENST_INSA_ILi32EEESB_EEEEESI_SJ_SI_SJ_NS1J_6fusion15FusionCallbacksIS1N_NS1S_17LinearCombinationISI_fSI_fLNS_15FloatRoundStyleE2EEESH_S1R_JEEENS4_5SM1004TMEM4LOAD26SM100_TMEM_LOAD_32dp32b32xES1D_NS12_INS13_ILi2ELi4ELi3EEES16_NST_INS5_IJS17_S1P_EEENS5_IJS1P_SB_EEEEEEENS4_39AutoVectorizingCopyWithAssumedAlignmentILi128EEENS4_14SM90_TMA_STOREES26_S28_S28_EEEvvEEEEvNT_6ParamsE:
        .type           _ZN7cutlass13device_kernelINS_4gemm6kernel13GemmUniversalIN4cute5tupleIJiiiiEEENS1_10collective13CollectiveMmaINS1_35MainloopSm100TmaUmmaWarpSpecializedILi6ELi2ELi4ENS5_IJNS4_1CILi1EEENSA_ILi2EEESB_EEEEENS5_IJNSA_ILi128EEESF_NSA_ILi64EEEEEENS_6half_tENS5_IJlSB_lEEESI_NS5_IJSB_llEEENS4_8TiledMMAINS4_8MMA_AtomIJNS4_20SM100_MMA_F16BF16_SSISI_SI_fLi128ELi128ELNS4_4UMMA5MajorE0ELSP_1ELNSO_7ScaleInE0ELSQ_0EEEEEENS4_6LayoutINS5_IJSB_SB_SB_EEENS5_IJNSA_ILi0EEESV_SV_EEEEENS5_IJNS4_10UnderscoreESY_SY_EEEEENS4_23SM90_TMA_LOAD_MULTICASTENS4_14ComposedLayoutINS4_7SwizzleILi3ELi4ELi3EEENS4_18smem_ptr_flag_bitsILi16EEENST_INS5_IJNSA_ILi8EEESG_EEENS5_IJSG_SB_EEEEEEEvNS4_8identityENS4_13SM90_TMA_LOADENS12_IS14_S16_NST_INS5_IJSG_S17_EEENS5_IJSB_SG_EEEEEEEvS1C_EENS_8epilogue10collective18CollectiveEpilogueINS1J_23Sm100TmaWarpSpecializedILi4ELi2ELi32ELb1ELb0EEEJSH_NS5_IJNST_ISF_SB_EENST_INSA_ILi32EEESB_EEEEESI_SJ_SI_SJ_NS1J_6fusion15FusionCallbacksIS1N_NS1S_17LinearCombinationISI_fSI_fLNS_15FloatRoundStyleE2EEESH_S1R_JEEENS4_5SM1004TMEM4LOAD26SM100_TMEM_LOAD_32dp32b32xES1D_NS12_INS13_ILi2ELi4ELi3EEES16_NST_INS5_IJS17_S1P_EEENS5_IJS1P_SB_EEEEEEENS4_39AutoVectorizingCopyWithAssumedAlignmentILi128EEENS4_14SM90_TMA_STOREES26_S28_S28_EEEvvEEEEvNT_6ParamsE,@function
        .size           _ZN7cutlass13device_kernelINS_4gemm6kernel13GemmUniversalIN4cute5tupleIJiiiiEEENS1_10collective13CollectiveMmaINS1_35MainloopSm100TmaUmmaWarpSpecializedILi6ELi2ELi4ENS5_IJNS4_1CILi1EEENSA_ILi2EEESB_EEEEENS5_IJNSA_ILi128EEESF_NSA_ILi64EEEEEENS_6half_tENS5_IJlSB_lEEESI_NS5_IJSB_llEEENS4_8TiledMMAINS4_8MMA_AtomIJNS4_20SM100_MMA_F16BF16_SSISI_SI_fLi128ELi128ELNS4_4UMMA5MajorE0ELSP_1ELNSO_7ScaleInE0ELSQ_0EEEEEENS4_6LayoutINS5_IJSB_SB_SB_EEENS5_IJNSA_ILi0EEESV_SV_EEEEENS5_IJNS4_10UnderscoreESY_SY_EEEEENS4_23SM90_TMA_LOAD_MULTICASTENS4_14ComposedLayoutINS4_7SwizzleILi3ELi4ELi3EEENS4_18smem_ptr_flag_bitsILi16EEENST_INS5_IJNSA_ILi8EEESG_EEENS5_IJSG_SB_EEEEEEEvNS4_8identityENS4_13SM90_TMA_LOADENS12_IS14_S16_NST_INS5_IJSG_S17_EEENS5_IJSB_SG_EEEEEEEvS1C_EENS_8epilogue10collective18CollectiveEpilogueINS1J_23Sm100TmaWarpSpecializedILi4ELi2ELi32ELb1ELb0EEEJSH_NS5_IJNST_ISF_SB_EENST_INSA_ILi32EEESB_EEEEESI_SJ_SI_SJ_NS1J_6fusion15FusionCallbacksIS1N_NS1S_17LinearCombinationISI_fSI_fLNS_15FloatRoundStyleE2EEESH_S1R_JEEENS4_5SM1004TMEM4LOAD26SM100_TMEM_LOAD_32dp32b32xES1D_NS12_INS13_ILi2ELi4ELi3EEES16_NST_INS5_IJS17_S1P_EEENS5_IJS1P_SB_EEEEEEENS4_39AutoVectorizingCopyWithAssumedAlignmentILi128EEENS4_14SM90_TMA_STOREES26_S28_S28_EEEvvEEEEvNT_6ParamsE,(.L_x_189 - _ZN7cutlass13device_kernelINS_4gemm6kernel13GemmUniversalIN4cute5tupleIJiiiiEEENS1_10collective13CollectiveMmaINS1_35MainloopSm100TmaUmmaWarpSpecializedILi6ELi2ELi4ENS5_IJNS4_1CILi1EEENSA_ILi2EEESB_EEEEENS5_IJNSA_ILi128EEESF_NSA_ILi64EEEEEENS_6half_tENS5_IJlSB_lEEESI_NS5_IJSB_llEEENS4_8TiledMMAINS4_8MMA_AtomIJNS4_20SM100_MMA_F16BF16_SSISI_SI_fLi128ELi128ELNS4_4UMMA5MajorE0ELSP_1ELNSO_7ScaleInE0ELSQ_0EEEEEENS4_6LayoutINS5_IJSB_SB_SB_EEENS5_IJNSA_ILi0EEESV_SV_EEEEENS5_IJNS4_10UnderscoreESY_SY_EEEEENS4_23SM90_TMA_LOAD_MULTICASTENS4_14ComposedLayoutINS4_7SwizzleILi3ELi4ELi3EEENS4_18smem_ptr_flag_bitsILi16EEENST_INS5_IJNSA_ILi8EEESG_EEENS5_IJSG_SB_EEEEEEEvNS4_8identityENS4_13SM90_TMA_LOADENS12_IS14_S16_NST_INS5_IJSG_S17_EEENS5_IJSB_SG_EEEEEEEvS1C_EENS_8epilogue10collective18CollectiveEpilogueINS1J_23Sm100TmaWarpSpecializedILi4ELi2ELi32ELb1ELb0EEEJSH_NS5_IJNST_ISF_SB_EENST_INSA_ILi32EEESB_EEEEESI_SJ_SI_SJ_NS1J_6fusion15FusionCallbacksIS1N_NS1S_17LinearCombinationISI_fSI_fLNS_15FloatRoundStyleE2EEESH_S1R_JEEENS4_5SM1004TMEM4LOAD26SM100_TMEM_LOAD_32dp32b32xES1D_NS12_INS13_ILi2ELi4ELi3EEES16_NST_INS5_IJS17_S1P_EEENS5_IJS1P_SB_EEEEEEENS4_39AutoVectorizingCopyWithAssumedAlignmentILi128EEENS4_14SM90_TMA_STOREES26_S28_S28_EEEvvEEEEvNT_6ParamsE)
        .other          _ZN7cutlass13device_kernelINS_4gemm6kernel13GemmUniversalIN4cute5tupleIJiiiiEEENS1_10collective13CollectiveMmaINS1_35MainloopSm100TmaUmmaWarpSpecializedILi6ELi2ELi4ENS5_IJNS4_1CILi1EEENSA_ILi2EEESB_EEEEENS5_IJNSA_ILi128EEESF_NSA_ILi64EEEEEENS_6half_tENS5_IJlSB_lEEESI_NS5_IJSB_llEEENS4_8TiledMMAINS4_8MMA_AtomIJNS4_20SM100_MMA_F16BF16_SSISI_SI_fLi128ELi128ELNS4_4UMMA5MajorE0ELSP_1ELNSO_7ScaleInE0ELSQ_0EEEEEENS4_6LayoutINS5_IJSB_SB_SB_EEENS5_IJNSA_ILi0EEESV_SV_EEEEENS5_IJNS4_10UnderscoreESY_SY_EEEEENS4_23SM90_TMA_LOAD_MULTICASTENS4_14ComposedLayoutINS4_7SwizzleILi3ELi4ELi3EEENS4_18smem_ptr_flag_bitsILi16EEENST_INS5_IJNSA_ILi8EEESG_EEENS5_IJSG_SB_EEEEEEEvNS4_8identityENS4_13SM90_TMA_LOADENS12_IS14_S16_NST_INS5_IJSG_S17_EEENS5_IJSB_SG_EEEEEEEvS1C_EENS_8epilogue10collective18CollectiveEpilogueINS1J_23Sm100TmaWarpSpecializedILi4ELi2ELi32ELb1ELb0EEEJSH_NS5_IJNST_ISF_SB_EENST_INSA_ILi32EEESB_EEEEESI_SJ_SI_SJ_NS1J_6fusion15FusionCallbacksIS1N_NS1S_17LinearCombinationISI_fSI_fLNS_15FloatRoundStyleE2EEESH_S1R_JEEENS4_5SM1004TMEM4LOAD26SM100_TMEM_LOAD_32dp32b32xES1D_NS12_INS13_ILi2ELi4ELi3EEES16_NST_INS5_IJS17_S1P_EEENS5_IJS1P_SB_EEEEEEENS4_39AutoVectorizingCopyWithAssumedAlignmentILi128EEENS4_14SM90_TMA_STOREES26_S28_S28_EEEvvEEEEvNT_6ParamsE,@"STO_CUDA_ENTRY STV_DEFAULT"
_ZN7cutlass13device_kernelINS_4gemm6kernel13GemmUniversalIN4cute5tupleIJiiiiEEENS1_10collective13CollectiveMmaINS1_35MainloopSm100TmaUmmaWarpSpecializedILi6ELi2ELi4ENS5_IJNS4_1CILi1EEENSA_ILi2EEESB_EEEEENS5_IJNSA_ILi128EEESF_NSA_ILi64EEEEEENS_6half_tENS5_IJlSB_lEEESI_NS5_IJSB_llEEENS4_8TiledMMAINS4_8MMA_AtomIJNS4_20SM100_MMA_F16BF16_SSISI_SI_fLi128ELi128ELNS4_4UMMA5MajorE0ELSP_1ELNSO_7ScaleInE0ELSQ_0EEEEEENS4_6LayoutINS5_IJSB_SB_SB_EEENS5_IJNSA_ILi0EEESV_SV_EEEEENS5_IJNS4_10UnderscoreESY_SY_EEEEENS4_23SM90_TMA_LOAD_MULTICASTENS4_14ComposedLayoutINS4_7SwizzleILi3ELi4ELi3EEENS4_18smem_ptr_flag_bitsILi16EEENST_INS5_IJNSA_ILi8EEESG_EEENS5_IJSG_SB_EEEEEEEvNS4_8identityENS4_13SM90_TMA_LOADENS12_IS14_S16_NST_INS5_IJSG_S17_EEENS5_IJSB_SG_EEEEEEEvS1C_EENS_8epilogue10collective18CollectiveEpilogueINS1J_23Sm100TmaWarpSpecializedILi4ELi2ELi32ELb1ELb0EEEJSH_NS5_IJNST_ISF_SB_EENST_INSA_ILi32EEESB_EEEEESI_SJ_SI_SJ_NS1J_6fusion15FusionCallbacksIS1N_NS1S_17LinearCombinationISI_fSI_fLNS_15FloatRoundStyleE2EEESH_S1R_JEEENS4_5SM1004TMEM4LOAD26SM100_TMEM_LOAD_32dp32b32xES1D_NS12_INS13_ILi2ELi4ELi3EEES16_NST_INS5_IJS17_S1P_EEENS5_IJS1P_SB_EEEEEEENS4_39AutoVectorizingCopyWithAssumedAlignmentILi128EEENS4_14SM90_TMA_STOREES26_S28_S28_EEEvvEEEEvNT_6ParamsE:
[----:B------:R-:W1:Y:S01]  /*0000*/  LDC R1, c[0x0][0x37c] ;  /* 0x0000df00ff017b82 */ /* 0x000e620000000800 */
[----:B------:R-:W2:Y:S01]  /*0010*/  S2R R94, SR_TID.X ;  /* 0x00000000005e7919 */ /* 0x000ea20000002100 */
[----:B------:R-:W3:Y:S01]  /*0020*/  LDCU.64 UR8, c[0x0][0x890] ;  /* 0x00011200ff0877ac */ /* 0x000ee20008000a00 */
[----:B------:R-:W-:Y:S02]  /*0030*/  PRMT R80, RZ, 0x7610, R80 ;  /* 0x00007610ff507816 */ /* 0x000fe40000000050 */
[----:B------:R-:W-:Y:S01]  /*0040*/  ELECT P3, URZ, PT ;  /* 0x0000000000ff782f */ /* 0x000fe20003860000 */
[----:B---3--:R-:W-:-:S04]  /*0050*/  UISETP.NE.U32.AND UP0, UPT, UR8, URZ, UPT ;  /* 0x000000ff0800728c */ /* 0x008fc8000bf05070 */
[----:B------:R-:W-:Y:S01]  /*0060*/  UISETP.NE.AND.EX UP0, UPT, UR9, URZ, UPT, UP0 ;  /* 0x000000ff0900728c */ /* 0x000fe2000bf05300 */
[----:B--2---:R-:W-:-:S05]  /*0070*/  SHF.R.U32.HI R81, RZ, 0x5, R94 ;  /* 0x00000005ff517819 */ /* 0x004fca000001165e */
[----:B------:R-:W2:Y:S02]  /*0080*/  SHFL.IDX PT, R0, R81, RZ, 0x1f ;  /* 0x00001fff51007589 */ /* 0x000ea400000e0000 */
[----:B--2---:R-:W-:Y:S01]  /*0090*/  R2UR UR17, R0 ;  /* 0x00000000001172ca */ /* 0x004fe200000e0000 */
[----:B-1----:R-:W-:-:S14]  /*00a0*/  BRA.U UP0, `(.L_x_0) ;  /* 0x0000000100307547 */ /* 0x002fdc000b800000 */
[----:B------:R-:W1:Y:S02]  /*00b0*/  LDCU.64 UR4, c[0x0][0x888] ;  /* 0x00011100ff0477ac */ /* 0x000e640008000a00 */
[----:B-1----:R-:W-:-:S04]  /*00c0*/  UISETP.NE.U32.AND UP0, UPT, UR4, URZ, UPT ;  /* 0x000000ff0400728c */ /* 0x002fc8000bf05070 */
[----:B------:R-:W-:-:S09]  /*00d0*/  UISETP.NE.AND.EX UP0, UPT, UR5, URZ, UPT, UP0 ;  /* 0x000000ff0500728c */ /* 0x000fd2000bf05300 */
[----:B------:R-:W-:Y:S05]  /*00e0*/  BRA.U !UP0, `(.L_x_1) ;  /* 0x0000000108147547 */ /* 0x000fea000b800000 */
[----:B------:R-:W1:Y:S01]  /*00f0*/  LDC.64 R2, c[0x0][0x888] ;  /* 0x00022200ff027b82 */ /* 0x000e620000000a00 */
[----:B------:R-:W1:Y:S02]  /*0100*/  LDCU.64 UR4, c[0x0][0x358] ;  /* 0x00006b00ff0477ac */ /* 0x000e640008000a00 */
[----:B-1----:R1:W5:Y:S01]  /*0110*/  LDG.E R41, desc[UR4][R2.64] ;  /* 0x0000000402297981 */ /* 0x002362000c1e1900 */
[----:B------:R-:W-:Y:S01]  /*0120*/  HFMA2 R80, -RZ, RZ, 0, 5.9604644775390625e-08 ;  /* 0x00000001ff507431 */ /* 0x000fe200000001ff */
[----:B------:R-:W-:Y:S05]  /*0130*/  BRA `(.L_x_0) ;  /* 0x00000000000c7947 */ /* 0x000fea0003800000 */
.L_x_1:
[----:B------:R-:W1:Y:S01]  /*0140*/  LDCU UR4, c[0x0][0x880] ;  /* 0x00011000ff0477ac */ /* 0x000e620008000800 */
[----:B------:R-:W-:Y:S01]  /*0150*/  HFMA2 R80, -RZ, RZ, 0, 5.9604644775390625e-08 ;  /* 0x00000001ff507431 */ /* 0x000fe200000001ff */
[----:B-1----:R-:W-:-:S07]  /*0160*/  MOV R41, UR4 ;  /* 0x0000000400297c02 */ /* 0x002fce0008000f00 */
.L_x_0:
[----:B------:R-:W2:Y:S02]  /*0170*/  LDCU.64 UR4, c[0x0][0x8b0] ;  /* 0x00011600ff0477ac */ /* 0x000ea40008000a00 */
[----:B--2---:R-:W-:-:S04]  /*0180*/  UISETP.NE.U32.AND UP0, UPT, UR4, URZ, UPT ;  /* 0x000000ff0400728c */ /* 0x004fc8000bf05070 */
[----:B------:R-:W-:-:S09]  /*0190*/  UISETP.NE.AND.EX UP0, UPT, UR5, URZ, UPT, UP0 ;  /* 0x000000ff0500728c */ /* 0x000fd2000bf05300 */
[----:B------:R-:W-:Y:S05]  /*01a0*/  BRA.U UP0, `(.L_x_2) ;  /* 0x0000000100287547 */ /* 0x000fea000b800000 */
[----:B------:R-:W2:Y:S02]  /*01b0*/  LDCU.64 UR4, c[0x0][0x8a8] ;  /* 0x00011500ff0477ac */ /* 0x000ea40008000a00 */
[----:B--2---:R-:W-:-:S04]  /*01c0*/  UISETP.NE.U32.AND UP0, UPT, UR4, URZ, UPT ;  /* 0x000000ff0400728c */ /* 0x004fc8000bf05070 */
[----:B------:R-:W-:-:S09]  /*01d0*/  UISETP.NE.AND.EX UP0, UPT, UR5, URZ, UPT, UP0 ;  /* 0x000000ff0500728c */ /* 0x000fd2000bf05300 */
[----:B------:R-:W-:Y:S05]  /*01e0*/  BRA.U !UP0, `(.L_x_3) ;  /* 0x0000000108107547 */ /* 0x000fea000b800000 */
[----:B------:R-:W2:Y:S01]  /*01f0*/  LDC.64 R38, c[0x0][0x8a8] ;  /* 0x00022a00ff267b82 */ /* 0x000ea20000000a00 */
[----:B------:R-:W2:Y:S02]  /*0200*/  LDCU.64 UR4, c[0x0][0x358] ;  /* 0x00006b00ff0477ac */ /* 0x000ea40008000a00 */
[----:B--2---:R2:W5:Y:S01]  /*0210*/  LDG.E R38, desc[UR4][R38.64] ;  /* 0x0000000426267981 */ /* 0x004562000c1e1900 */
[----:B------:R-:W-:Y:S05]  /*0220*/  BRA `(.L_x_2) ;  /* 0x0000000000087947 */ /* 0x000fea0003800000 */
.L_x_3:
[----:B------:R-:W2:Y:S02]  /*0230*/  LDCU UR4, c[0x0][0x8a0] ;  /* 0x00011400ff0477ac */ /* 0x000ea40008000800 */
[----:B--2---:R-:W-:Y:S02]  /*0240*/  MOV R38, UR4 ;  /* 0x0000000400267c02 */ /* 0x004fe40008000f00 */
.L_x_2:
[----:B------:R-:W-:Y:S01]  /*0250*/  IMAD.U32 R0, RZ, RZ, UR17 ;  /* 0x00000011ff007e24 */ /* 0x000fe2000f8e00ff */
[----:B------:R-:W-:Y:S04]  /*0260*/  BSSY.RECONVERGENT B0, `(.L_x_4) ;  /* 0x000000c000007945 */ /* 0x000fe80003800200 */
[C---:B------:R-:W-:Y:S02]  /*0270*/  ISETP.NE.OR P1, PT, R0.reuse, 0x1, !P3 ;  /* 0x000000010000780c */ /* 0x040fe40005f25670 */
[----:B------:R-:W-:-:S11]  /*0280*/  ISETP.NE.OR P0, PT, R0, 0x3, !P3 ;  /* 0x000000030000780c */ /* 0x000fd60005f05670 */
[----:B------:R-:W-:Y:S05]  /*0290*/  @P1 BRA `(.L_x_5) ;  /* 0x0000000000201947 */ /* 0x000fea0003800000 */
[----:B------:R-:W3:Y:S02]  /*02a0*/  LDCU.64 UR4, c[0x0][0x348] ;  /* 0x00006900ff0477ac */ /* 0x000ee40008000a00 */
[----:B---3--:R-:W-:Y:S02]  /*02b0*/  UIADD3 UR6, UP1, UPT, UR4, 0x80, URZ ;  /* 0x0000008004067890 */ /* 0x008fe4000ff3e0ff */
[----:B------:R-:W-:Y:S02]  /*02c0*/  UIADD3 UR4, UP0, UPT, UR4, 0x180, URZ ;  /* 0x0000018004047890 */ /* 0x000fe4000ff1e0ff */
[----:B------:R-:W-:Y:S02]  /*02d0*/  UIADD3.X UR7, UPT, UPT, URZ, UR5, URZ, UP1, !UPT ;  /* 0x00000005ff077290 */ /* 0x000fe40008ffe4ff */
[----:B------:R-:W-:-:S07]  /*02e0*/  UIADD3.X UR5, UPT, UPT, URZ, UR5, URZ, UP0, !UPT ;  /* 0x00000005ff057290 */ /* 0x000fce00087fe4ff */
[----:B------:R3:W-:Y:S02]  /*02f0*/  UTMACCTL.PF [UR6] ;  /* 0x00000000060079b9 */ /* 0x0007e40008040000 */
[----:B------:R3:W-:Y:S02]  /*0300*/  UTMACCTL.PF [UR4] ;  /* 0x00000000040079b9 */ /* 0x0007e40008040000 */
[----:B---3--:R-:W-:Y:S01]  /*0310*/  NOP ;  /* 0x0000000000007918 */ /* 0x008fe20000000000 */
.L_x_5:
[----:B------:R-:W-:Y:S05]  /*0320*/  BSYNC.RECONVERGENT B0 ;  /* 0x0000000000007941 */ /* 0x000fea0003800200 */
.L_x_4:
[----:B------:R-:W-:Y:S04]  /*0330*/  BSSY.RECONVERGENT B0, `(.L_x_6) ;  /* 0x000000a000007945 */ /* 0x000fe80003800200 */
        /* <DEDUP_REMOVED lines=9> */
.L_x_7:
[----:B------:R-:W-:Y:S05]  /*03d0*/  BSYNC.RECONVERGENT B0 ;  /* 0x0000000000007941 */ /* 0x000fea0003800200 */
.L_x_6:
[----:B------:R-:W3:Y:S01]  /*03e0*/  LDCU.64 UR4, c[0x0][0x888] ;  /* 0x00011100ff0477ac */ /* 0x000ee20008000a00 */
[----:B------:R-:W-:Y:S02]  /*03f0*/  UISETP.EQ.U32.AND UP1, UPT, UR8, URZ, UPT ;  /* 0x000000ff0800728c */ /* 0x000fe4000bf22070 */
[----:B------:R-:W-:Y:S02]  /*0400*/  UPLOP3.LUT UP3, UPT, UPT, UPT, UPT, 0x80, 0x8 ;  /* 0x000000000008789c */ /* 0x000fe40003f6f070 */
[----:B---3--:R-:W-:-:S04]  /*0410*/  UISETP.NE.U32.AND UP0, UPT, UR4, URZ, UPT ;  /* 0x000000ff0400728c */ /* 0x008fc8000bf05070 */
[----:B------:R-:W-:-:S04]  /*0420*/  UISETP.NE.AND.EX UP0, UPT, UR5, URZ, UPT, UP0 ;  /* 0x000000ff0500728c */ /* 0x000fc8000bf05300 */
[----:B------:R-:W-:-:S04]  /*0430*/  UISETP.EQ.OR.EX UP2, UPT, UR9, URZ, !UP0, UP1 ;  /* 0x000000ff0900728c */ /* 0x000fc8000c742710 */
[----:B------:R-:W-:-:S06]  /*0440*/  UP2UR UR4, UPR, URZ, 0x4 ;  /* 0x00000004ff047883 */ /* 0x000fcc0008000000 */
[----:B------:R-:W-:Y:S01]  /*0450*/  MOV R83, UR4 ;  /* 0x0000000400537c02 */ /* 0x000fe20008000f00 */
[----:B------:R-:W-:Y:S06]  /*0460*/  BRA.U !UP2, `(.L_x_8) ;  /* 0x000000010a207547 */ /* 0x000fec000b800000 */
[----:B------:R-:W-:Y:S01]  /*0470*/  UISETP.NE.U32.AND UP1, UPT, UR8, URZ, UPT ;  /* 0x000000ff0800728c */ /* 0x000fe2000bf25070 */
[----:B-----5:R-:W-:Y:S01]  /*0480*/  FSETP.NEU.AND P0, PT, R41, RZ, PT ;  /* 0x000000ff2900720b */ /* 0x020fe20003f0d000 */
[----:B------:R-:W-:Y:S02]  /*0490*/  USEL UR4, URZ, 0xffffffff, UP0 ;  /* 0xffffffffff047887 */ /* 0x000fe40008000000 */
[----:B------:R-:W-:-:S10]  /*04a0*/  UISETP.NE.AND.EX UP1, UPT, UR9, URZ, UPT, UP1 ;  /* 0x000000ff0900728c */ /* 0x000fd4000bf25310 */
[----:B------:R-:W-:Y:S01]  /*04b0*/  VOTEU.ANY UP0, P0 ;  /* 0x0000000000ff7886 */ /* 0x000fe20000000100 */
[----:B------:R-:W-:-:S04]  /*04c0*/  @!UP1 USEL UR4, URZ, 0xffffffff, UP0 ;  /* 0xffffffffff049887 */ /* 0x000fc80008000000 */
[----:B------:R-:W-:-:S04]  /*04d0*/  ULOP3.LUT UR4, UR4, 0x1, URZ, 0xc0, !UPT ;  /* 0x0000000104047892 */ /* 0x000fc8000f8ec0ff */
[----:B------:R-:W-:-:S11]  /*04e0*/  UISETP.NE.U32.AND UP3, UPT, UR4, 0x1, UPT ;  /* 0x000000010400788c */ /* 0x000fd6000bf65070 */
.L_x_8:
[----:B-1----:R-:W1:Y:S01]  /*04f0*/  SHFL.IDX PT, R2, R81, RZ, 0x1f ;  /* 0x00001fff51027589 */ /* 0x002e6200000e0000 */
[----:B------:R-:W-:-:S04]  /*0500*/  UISETP.NE.AND UP0, UPT, UR17, 0x2, UPT ;  /* 0x000000021100788c */ /* 0x000fc8000bf05270 */
[----:B------:R-:W-:Y:S01]  /*0510*/  USEL UR45, URZ, 0x1, UP0 ;  /* 0x00000001ff2d7887 */ /* 0x000fe20008000000 */
[----:B-1----:R-:W-:-:S13]  /*0520*/  ISETP.NE.AND P0, PT, R2, RZ, PT ;  /* 0x000000ff0200720c */ /* 0x002fda0003f05270 */
[----:B------:R-:W-:Y:S05]  /*0530*/  @P0 BRA `(.L_x_9) ;  /* 0x0000000000680947 */ /* 0x000fea0003800000 */
[----:B------:R-:W1:Y:S01]  /*0540*/  S2UR UR4, SR_CgaCtaId ;  /* 0x00000000000479c3 */ /* 0x000e620000008800 */
[----:B------:R-:W-:Y:S01]  /*0550*/  UMOV UR5, 0x400 ;  /* 0x0000040000057882 */ /* 0x000fe20000000000 */
[----:B------:R-:W-:Y:S01]  /*0560*/  UMOV UR8, 0x1 ;  /* 0x0000000100087882 */ /* 0x000fe20000000000 */
[----:B------:R-:W-:Y:S01]  /*0570*/  UMOV UR6, 0x2 ;  /* 0x0000000200067882 */ /* 0x000fe20000000000 */
[----:B------:R-:W-:-:S04]  /*0580*/  UIADD3 UR8, UPT, UPT, -UR8, 0x100000, URZ ;  /* 0x0010000008087890 */ /* 0x000fc8000fffe1ff */
[----:B------:R-:W-:Y:S02]  /*0590*/  USHF.L.U32 UR9, UR8, 0xb, URZ ;  /* 0x0000000b08097899 */ /* 0x000fe400080006ff */
[----:B------:R-:W-:Y:S02]  /*05a0*/  USHF.L.U32 UR8, UR8, 0x1, URZ ;  /* 0x0000000108087899 */ /* 0x000fe400080006ff */
[----:B------:R-:W-:-:S04]  /*05b0*/  UIADD3 UR6, UPT, UPT, -UR6, 0x100000, URZ ;  /* 0x0010000006067890 */ /* 0x000fc8000fffe1ff */
[----:B------:R-:W-:Y:S02]  /*05c0*/  USHF.L.U32 UR7, UR6, 0xb, URZ ;  /* 0x0000000b06077899 */ /* 0x000fe400080006ff */
[----:B------:R-:W-:Y:S01]  /*05d0*/  USHF.L.U32 UR6, UR6, 0x1, URZ ;  /* 0x0000000106067899 */ /* 0x000fe200080006ff */
[----:B------:R-:W-:Y:S01]  /*05e0*/  ELECT P0, URZ, PT ;  /* 0x0000000000ff782f */ /* 0x000fe20003800000 */
[----:B-1----:R-:W-:Y:S01]  /*05f0*/  ULEA UR4, UR4, UR5, 0x18 ;  /* 0x0000000504047291 */ /* 0x002fe2000f8ec0ff */
[----:B------:R-:W1:Y:S11]  /*0600*/  FENCE.VIEW.ASYNC.S ;  /* 0x00000000000073c6 */ /* 0x000e760000000000 */
[----:B-1----:R1:W3:Y:S01]  /*0610*/  SYNCS.EXCH.64 URZ, [UR4], UR8 ;  /* 0x0000000804ff75b2 */ /* 0x0022e20008000100 */
[----:B------:R1:W4:Y:S01]  /*0620*/  SYNCS.EXCH.64 URZ, [UR4+0x30], UR6 ;  /* 0x0000300604ff75b2 */ /* 0x0003220008000100 */
[----:B------:R1:W1:Y:S01]  /*0630*/  SYNCS.EXCH.64 URZ, [UR4+0x8], UR8 ;  /* 0x0000080804ff75b2 */ /* 0x0002620008000100 */
        /* <DEDUP_REMOVED lines=9> */
[----:B------:R-:W-:Y:S01]  /*06d0*/  NOP ;  /* 0x0000000000007918 */ /* 0x000fe20000000000 */
.L_x_9:
[----:B------:R-:W2:Y:S01]  /*06e0*/  SHFL.IDX PT, R2, R81, RZ, 0x1f ;  /* 0x00001fff51027589 */ /* 0x000ea200000e0000 */
[----:B------:R-:W-:Y:S01]  /*06f0*/  NOP ;  /* 0x0000000000007918 */ /* 0x000fe20000000000 */
[----:B--2---:R-:W-:-:S13]  /*0700*/  ISETP.NE.AND P0, PT, R2, 0x1, PT ;  /* 0x000000010200780c */ /* 0x004fda0003f05270 */
[----:B------:R-:W-:Y:S05]  /*0710*/  @P0 BRA `(.L_x_10) ;  /* 0x0000000000580947 */ /* 0x000fea0003800000 */
[----:B-1----:R-:W1:Y:S01]  /*0720*/  S2UR UR4, SR_CgaCtaId ;  /* 0x00000000000479c3 */ /* 0x002e620000008800 */
        /* <DEDUP_REMOVED lines=12> */
[----:B-1----:R2:W1:Y:S01]  /*07f0*/  SYNCS.EXCH.64 URZ, [UR4+0x60], UR8 ;  /* 0x0000600804ff75b2 */ /* 0x0024620008000100 */
[----:B------:R2:W1:Y:S01]  /*0800*/  SYNCS.EXCH.64 URZ, [UR4+0x80], UR6 ;  /* 0x0000800604ff75b2 */ /* 0x0004620008000100 */
[----:B------:R2:W1:Y:S01]  /*0810*/  SYNCS.EXCH.64 URZ, [UR4+0x68], UR8 ;  /* 0x0000680804ff75b2 */ /* 0x0004620008000100 */
[----:B------:R2:W1:Y:S01]  /*0820*/  SYNCS.EXCH.64 URZ, [UR4+0x88], UR6 ;  /* 0x0000880604ff75b2 */ /* 0x0004620008000100 */
[----:B------:R2:W1:Y:S01]  /*0830*/  SYNCS.EXCH.64 URZ, [UR4+0x70], UR8 ;  /* 0x0000700804ff75b2 */ /* 0x0004620008000100 */
[----:B------:R2:W1:Y:S01]  /*0840*/  SYNCS.EXCH.64 URZ, [UR4+0x90], UR6 ;  /* 0x0000900604ff75b2 */ /* 0x0004620008000100 */
[----:B------:R2:W1:Y:S01]  /*0850*/  SYNCS.EXCH.64 URZ, [UR4+0x78], UR8 ;  /* 0x0000780804ff75b2 */ /* 0x0004620008000100 */
[----:B------:R2:W1:Y:S02]  /*0860*/  SYNCS.EXCH.64 URZ, [UR4+0x98], UR6 ;  /* 0x0000980604ff75b2 */ /* 0x0004640008000100 */
[----:B--2---:R-:W-:Y:S01]  /*0870*/  NOP ;  /* 0x0000000000007918 */ /* 0x004fe20000000000 */
.L_x_10:
[----:B------:R-:W2:Y:S01]  /*0880*/  SHFL.IDX PT, R2, R81, RZ, 0x1f ;  /* 0x00001fff51027589 */ /* 0x000ea200000e0000 */
[----:B------:R-:W-:Y:S01]  /*0890*/  NOP ;  /* 0x0000000000007918 */ /* 0x000fe20000000000 */
[----:B--2---:R-:W-:-:S13]  /*08a0*/  ISETP.NE.AND P0, PT, R2, 0x3, PT ;  /* 0x000000030200780c */ /* 0x004fda0003f05270 */
[----:B------:R-:W-:Y:S05]  /*08b0*/  @P0 BRA `(.L_x_11) ;  /* 0x0000000000300947 */ /* 0x000fea0003800000 */
[----:B-1----:R-:W1:Y:S01]  /*08c0*/  S2UR UR6, SR_CgaCtaId ;  /* 0x00000000000679c3 */ /* 0x002e620000008800 */
[----:B------:R-:W-:Y:S01]  /*08d0*/  UMOV UR4, 0x400 ;  /* 0x0000040000047882 */ /* 0x000fe20000000000 */
[----:B------:R-:W-:Y:S01]  /*08e0*/  UMOV UR5, 0x20 ;  /* 0x0000002000057882 */ /* 0x000fe20000000000 */
[----:B------:R-:W-:Y:S01]  /*08f0*/  ELECT P0, URZ, PT ;  /* 0x0000000000ff782f */ /* 0x000fe20003800000 */
[----:B-1----:R-:W-:Y:S02]  /*0900*/  ULEA UR6, UR6, UR4, 0x18 ;  /* 0x0000000406067291 */ /* 0x002fe4000f8ec0ff */
[----:B------:R-:W-:-:S04]  /*0910*/  UIADD3 UR4, UPT, UPT, -UR5, 0x100000, URZ ;  /* 0x0010000005047890 */ /* 0x000fc8000fffe1ff */
[----:B------:R-:W-:Y:S02]  /*0920*/  USHF.L.U32 UR5, UR4, 0xb, URZ ;  /* 0x0000000b04057899 */ /* 0x000fe400080006ff */
[----:B------:R-:W-:Y:S01]  /*0930*/  USHF.L.U32 UR4, UR4, 0x1, URZ ;  /* 0x0000000104047899 */ /* 0x000fe200080006ff */
[----:B------:R-:W1:Y:S11]  /*0940*/  FENCE.VIEW.ASYNC.S ;  /* 0x00000000000073c6 */ /* 0x000e760000000000 */
[----:B-1----:R2:W1:Y:S01]  /*0950*/  SYNCS.EXCH.64 URZ, [UR6+0xa0], UR4 ;  /* 0x0000a00406ff75b2 */ /* 0x0024620008000100 */
[----:B------:R2:W1:Y:S02]  /*0960*/  SYNCS.EXCH.64 URZ, [UR6+0xa8], UR4 ;  /* 0x0000a80406ff75b2 */ /* 0x0004640008000100 */
[----:B--2---:R-:W-:Y:S01]  /*0970*/  NOP ;  /* 0x0000000000007918 */ /* 0x004fe20000000000 */
.L_x_11:
[----:B------:R-:W2:Y:S01]  /*0980*/  SHFL.IDX PT, R2, R81, RZ, 0x1f ;  /* 0x00001fff51027589 */ /* 0x000ea200000e0000 */
[----:B------:R-:W-:Y:S01]  /*0990*/  NOP ;  /* 0x0000000000007918 */ /* 0x000fe20000000000 */
[----:B--2---:R-:W-:-:S13]  /*09a0*/  ISETP.NE.AND P0, PT, R2, 0x4, PT ;  /* 0x000000040200780c */ /* 0x004fda0003f05270 */
[----:B------:R-:W-:Y:S05]  /*09b0*/  @P0 BRA `(.L_x_12) ;  /* 0x00000000004c0947 */ /* 0x000fea0003800000 */
[----:B-1----:R-:W1:Y:S01]  /*09c0*/  S2UR UR6, SR_CgaCtaId ;  /* 0x00000000000679c3 */ /* 0x002e620000008800 */
[----:B------:R-:W-:Y:S01]  /*09d0*/  UMOV UR4, 0x1e0 ;  /* 0x000001e000047882 */ /* 0x000fe20000000000 */
[----:B------:R-:W-:Y:S01]  /*09e0*/  UMOV UR5, 0x400 ;  /* 0x0000040000057882 */ /* 0x000fe20000000000 */
[----:B------:R-:W-:Y:S01]  /*09f0*/  USEL UR4, UR4, 0x1a0, UP3 ;  /* 0x000001a004047887 */ /* 0x000fe20009800000 */
[----:B------:R-:W-:Y:S01]  /*0a00*/  UMOV UR8, 0x1 ;  /* 0x0000000100087882 */ /* 0x000fe20000000000 */
[----:B------:R-:W-:Y:S01]  /*0a10*/  ELECT P0, URZ, PT ;  /* 0x0000000000ff782f */ /* 0x000fe20003800000 */
[----:B------:R-:W-:-:S04]  /*0a20*/  UIADD3 UR8, UPT, UPT, -UR8, 0x100000, URZ ;  /* 0x0010000008087890 */ /* 0x000fc8000fffe1ff */
[----:B------:R-:W-:Y:S02]  /*0a30*/  USHF.L.U32 UR9, UR8, 0xb, URZ ;  /* 0x0000000b08097899 */ /* 0x000fe400080006ff */
[----:B------:R-:W-:Y:S02]  /*0a40*/  USHF.L.U32 UR8, UR8, 0x1, URZ ;  /* 0x0000000108087899 */ /* 0x000fe400080006ff */
[----:B-1----:R-:W-:Y:S02]  /*0a50*/  ULEA UR6, UR6, UR5, 0x18 ;  /* 0x0000000506067291 */ /* 0x002fe4000f8ec0ff */
[----:B------:R-:W-:-:S04]  /*0a60*/  UIADD3 UR4, UPT, UPT, -UR4, 0x100000, URZ ;  /* 0x0010000004047890 */ /* 0x000fc8000fffe1ff */
[----:B------:R-:W-:Y:S02]  /*0a70*/  USHF.L.U32 UR5, UR4, 0xb, URZ ;  /* 0x0000000b04057899 */ /* 0x000fe400080006ff */
[----:B------:R-:W-:Y:S01]  /*0a80*/  USHF.L.U32 UR4, UR4, 0x1, URZ ;  /* 0x0000000104047899 */ /* 0x000fe200080006ff */
[----:B------:R-:W1:Y:S03]  /*0a90*/  FENCE.VIEW.ASYNC.S ;  /* 0x00000000000073c6 */ /* 0x000e660000000000 */
[----:B-1----:R2:W1:Y:S08]  /*0aa0*/  SYNCS.EXCH.64 URZ, [UR6+0xb0], UR8 ;  /* 0x0000b00806ff75b2 */ /* 0x0024700008000100 */
[----:B------:R2:W1:Y:S01]  /*0ab0*/  SYNCS.EXCH.64 URZ, [UR6+0xc0], UR4 ;  /* 0x0000c00406ff75b2 */ /* 0x0004620008000100 */
[----:B------:R2:W1:Y:S01]  /*0ac0*/  SYNCS.EXCH.64 URZ, [UR6+0xb8], UR8 ;  /* 0x0000b80806ff75b2 */ /* 0x0004620008000100 */
[----:B------:R2:W1:Y:S02]  /*0ad0*/  SYNCS.EXCH.64 URZ, [UR6+0xc8], UR4 ;  /* 0x0000c80406ff75b2 */ /* 0x0004640008000100 */
[----:B--2---:R-:W-:Y:S01]  /*0ae0*/  NOP ;  /* 0x0000000000007918 */ /* 0x004fe20000000000 */
.L_x_12:
        /* <DEDUP_REMOVED lines=26> */
.L_x_13:
[----:B------:R-:W2:Y:S01]  /*0c90*/  SHFL.IDX PT, R2, R81, RZ, 0x1f ;  /* 0x00001fff51027589 */ /* 0x000ea200000e0000 */
[----:B------:R-:W1:Y:S01]  /*0ca0*/  S2UR UR47, SR_CgaCtaId ;  /* 0x00000000002f79c3 */ /* 0x000e620000008800 */
[----:B------:R-:W-:Y:S01]  /*0cb0*/  NOP ;  /* 0x0000000000007918 */ /* 0x000fe20000000000 */
[----:B--2---:R-:W-:-:S13]  /*0cc0*/  ISETP.NE.AND P0, PT, R2, 0x3, PT ;  /* 0x000000030200780c */ /* 0x004fda0003f05270 */
[----:B-1----:R-:W-:Y:S05]  /*0cd0*/  @P0 BRA `(.L_x_14) ;  /* 0x0000000000340947 */ /* 0x002fea0003800000 */
[----:B------:R-:W-:Y:S01]  /*0ce0*/  UMOV UR4, 0x400 ;  /* 0x0000040000047882 */ /* 0x000fe20000000000 */
[----:B------:R-:W-:Y:S01]  /*0cf0*/  UMOV UR6, 0x20 ;  /* 0x0000002000067882 */ /* 0x000fe20000000000 */
[----:B------:R-:W-:Y:S02]  /*0d00*/  ULEA UR4, UR47, UR4, 0x18 ;  /* 0x000000042f047291 */ /* 0x000fe4000f8ec0ff */
[----:B------:R-:W-:-:S04]  /*0d10*/  UIADD3 UR6, UPT, UPT, -UR6, 0x100000, URZ ;  /* 0x0010000006067890 */ /* 0x000fc8000fffe1ff */
[----:B------:R-:W-:Y:S02]  /*0d20*/  USHF.L.U32 UR7, UR6, 0xb, URZ ;  /* 0x0000000b06077899 */ /* 0x000fe400080006ff */
[----:B------:R-:W-:Y:S01]  /*0d30*/  USHF.L.U32 UR6, UR6, 0x1, URZ ;  /* 0x0000000106067899 */ /* 0x000fe200080006ff */
[----:B------:R-:W-:Y:S01]  /*0d40*/  ELECT P0, URZ, PT ;  /* 0x0000000000ff782f */ /* 0x000fe20003800000 */
[----:B------:R-:W1:Y:S10]  /*0d50*/  FENCE.VIEW.ASYNC.S ;  /* 0x00000000000073c6 */ /* 0x000e740000000000 */
[----:B-1----:R1:W2:Y:S01]  /*0d60*/  SYNCS.EXCH.64 URZ, [UR4+0x110], UR6 ;  /* 0x0001100604ff75b2 */ /* 0x0022a20008000100 */
[----:B------:R1:W1:Y:S01]  /*0d70*/  SYNCS.EXCH.64 URZ, [UR4+0x120], UR6 ;  /* 0x0001200604ff75b2 */ /* 0x0002620008000100 */
[----:B------:R1:W1:Y:S01]  /*0d80*/  SYNCS.EXCH.64 URZ, [UR4+0x118], UR6 ;  /* 0x0001180604ff75b2 */ /* 0x0002620008000100 */
[----:B------:R1:W1:Y:S01]  /*0d90*/  SYNCS.EXCH.64 URZ, [UR4+0x128], UR6 ;  /* 0x0001280604ff75b2 */ /* 0x0002620008000100 */
[----:B------:R-:W-:Y:S01]  /*0da0*/  NOP ;  /* 0x0000000000007918 */ /* 0x000fe20000000000 */
.L_x_14:
[----:B-1----:R-:W1:Y:S01]  /*0db0*/  LDCU UR4, c[0x0][0x36c] ;  /* 0x00006d80ff0477ac */ /* 0x002e620008000800 */
[----:B------:R-:W-:Y:S01]  /*0dc0*/  ISETP.NE.OR P3, PT, R0, 0x2, !P3 ;  /* 0x000000020000780c */ /* 0x000fe20005f65670 */
[----:B------:R-:W-:Y:S01]  /*0dd0*/  NOP ;  /* 0x0000000000007918 */ /* 0x000fe20000000000 */
[----:B------:R-:W-:Y:S01]  /*0de0*/  LOP3.LUT R0, R94, 0x1f, RZ, 0xc0, !PT ;  /* 0x0000001f5e007812 */ /* 0x000fe200078ec0ff */
[----:B------:R-:W-:Y:S02]  /*0df0*/  UISETP.NE.AND UP4, UPT, UR17, URZ, UPT ;  /* 0x000000ff1100728c */ /* 0x000fe4000bf85270 */
[----:B-1----:R-:W-:-:S09]  /*0e00*/  UISETP.EQ.U32.AND UP5, UPT, UR4, 0x1, UPT ;  /* 0x000000010400788c */ /* 0x002fd2000bfa2070 */
[----:B------:R-:W-:Y:S05]  /*0e10*/  BRA.U !UP5, `(.L_x_15) ;  /* 0x000000010d087547 */ /* 0x000fea000b800000 */
[----:B--234-:R-:W-:Y:S01]  /*0e20*/  UCGABAR_ARV ;  /* 0x00000000000079c7 */ /* 0x01cfe20008000000 */
[----:B------:R-:W-:Y:S05]  /*0e30*/  BRA `(.L_x_16) ;  /* 0x0000000000047947 */ /* 0x000fea0003800000 */
.L_x_15:
[----:B--234-:R-:W-:Y:S01]  /*0e40*/  NOP ;  /* 0x0000000000007918 */ /* 0x01cfe20000000000 */
.L_x_16:
[----:B------:R-:W1:Y:S01]  /*0e50*/  S2UR UR7, SR_CTAID.X ;  /* 0x00000000000779c3 */ /* 0x000e620000002500 */
[----:B------:R-:W-:-:S05]  /*0e60*/  CS2R.32 R82, SR_CgaSize ;  /* 0x0000000000527805 */ /* 0x000fca0000008a00 */
[----:B------:R-:W-:-:S05]  /*0e70*/  IMAD R82, R82, -0xa0, RZ ;  /* 0xffffff6052527824 */ /* 0x000fca00078e02ff */
[----:B------:R-:W-:-:S14]  /*0e80*/  R2UR UR5, R82 ;  /* 0x00000000520572ca */ /* 0x000fdc00000e0000 */
[----:B------:R-:W2:Y:S01]  /*0e90*/  LDCU UR5, c[0x0][UR5+0x2b0] ;  /* 0x00005600050577ac */ /* 0x000ea20008000800 */
[----:B------:R-:W-:-:S05]  /*0ea0*/  CS2R.32 R82, SR_CgaSize ;  /* 0x0000000000527805 */ /* 0x000fca0000008a00 */
[----:B------:R-:W-:-:S05]  /*0eb0*/  IMAD R82, R82, -0xa0, RZ ;  /* 0xffffff6052527824 */ /* 0x000fca00078e02ff */
[----:B------:R-:W-:-:S14]  /*0ec0*/  R2UR UR4, R82 ;  /* 0x00000000520472ca */ /* 0x000fdc00000e0000 */
[----:B------:R-:W3:Y:S01]  /*0ed0*/  LDCU UR4, c[0x0][UR4+0x2b4] ;  /* 0x00005680040477ac */ /* 0x000ee20008000800 */
[----:B------:R-:W4:Y:S01]  /*0ee0*/  S2UR UR8, SR_CTAID.Y ;  /* 0x00000000000879c3 */ /* 0x000f220000002600 */
[----:B------:R-:W-:-:S05]  /*0ef0*/  CS2R.32 R82, SR_CgaSize ;  /* 0x0000000000527805 */ /* 0x000fca0000008a00 */
[----:B------:R-:W-:-:S05]  /*0f00*/  IMAD R82, R82, -0xa0, RZ ;  /* 0xffffff6052527824 */ /* 0x000fca00078e02ff */
[----:B------:R-:W-:-:S14]  /*0f10*/  R2UR UR9, R82 ;  /* 0x00000000520972ca */ /* 0x000fdc00000e0000 */
[----:B------:R-:W3:Y:S01]  /*0f20*/  LDCU UR9, c[0x0][UR9+0x2a0] ;  /* 0x00005400090977ac */ /* 0x000ee20008000800 */
[----:B------:R-:W3:Y:S01]  /*0f30*/  LDCU UR21, c[0x0][0xb24] ;  /* 0x00016480ff1577ac */ /* 0x000ee20008000800 */
[----:B------:R-:W1:Y:S01]  /*0f40*/  S2UR UR36, SR_CTAID.Z ;  /* 0x00000000002479c3 */ /* 0x000e620000002700 */
[----:B------:R-:W-:-:S05]  /*0f50*/  CS2R.32 R82, SR_CgaSize ;  /* 0x0000000000527805 */ /* 0x000fca0000008a00 */
[----:B------:R-:W-:-:S05]  /*0f60*/  IMAD R82, R82, -0xa0, RZ ;  /* 0xffffff6052527824 */ /* 0x000fca00078e02ff */
[----:B------:R-:W-:-:S14]  /*0f70*/  R2UR UR63, R82 ;  /* 0x00000000523f72ca */ /* 0x000fdc00000e0000 */
[----:B------:R-:W3:Y:S01]  /*0f80*/  LDCU UR63, c[0x0][UR63+0x2a4] ;  /* 0x000054803f3f77ac */ /* 0x000ee20008000800 */
[----:B------:R-:W3:Y:S01]  /*0f90*/  LDCU UR42, c[0x0][0xb24] ;  /* 0x00016480ff2a77ac */ /* 0x000ee20008000800 */
[----:B-1----:R-:W-:Y:S01]  /*0fa0*/  I2FP.F32.U32 R3, UR7 ;  /* 0x0000000700037c45 */ /* 0x002fe20008201000 */
[----:B------:R-:W1:Y:S04]  /*0fb0*/  LDCU UR27, c[0x0][0xb30] ;  /* 0x00016600ff1b77ac */ /* 0x000e680008000800 */
[----:B--2---:R-:W-:Y:S01]  /*0fc0*/  FMUL R3, R3, UR5 ;  /* 0x0000000503037c20 */ /* 0x004fe20008400000 */
[----:B------:R-:W-:Y:S01]  /*0fd0*/  USHF.L.U32 UR29, UR47, 0xc, URZ ;  /* 0x0000000c2f1d7899 */ /* 0x000fe200080006ff */
[----:B----4-:R-:W-:Y:S01]  /*0fe0*/  I2FP.F32.U32 R2, UR8 ;  /* 0x0000000800027c45 */ /* 0x010fe20008201000 */
[----:B---3--:R-:W-:-:S03]  /*0ff0*/  UISETP.GE.AND UP2, UPT, UR21, 0x1, UPT ;  /* 0x000000011500788c */ /* 0x008fc6000bf46270 */
[----:B------:R-:W2:Y:S01]  /*1000*/  F2I.U32.TRUNC.NTZ R3, R3 ;  /* 0x0000000300037305 */ /* 0x000ea2000020f000 */
[----:B------:R-:W-:Y:S01]  /*1010*/  UMOV UR16, UR7 ;  /* 0x0000000700107c82 */ /* 0x000fe20008000000 */
[----:B------:R-:W-:Y:S01]  /*1020*/  FMUL R2, R2, UR4 ;  /* 0x0000000402027c20 */ /* 0x000fe20008400000 */
[----:B------:R-:W-:-:S05]  /*1030*/  UMOV UR20, UR8 ;  /* 0x0000000800147c82 */ /* 0x000fca0008000000 */
[----:B------:R-:W3:Y:S01]  /*1040*/  F2I.U32.TRUNC.NTZ R2, R2 ;  /* 0x0000000200027305 */ /* 0x000ee2000020f000 */
[----:B--2---:R-:W-:Y:S02]  /*1050*/  R2UR UR4, R3 ;  /* 0x00000000030472ca */ /* 0x004fe400000e0000 */
[----:B---3--:R-:W-:Y:S02]  /*1060*/  R2UR UR6, R2 ;  /* 0x00000000020672ca */ /* 0x008fe400000e0000 */
[----:B------:R-:W-:-:S09]  /*1070*/  PRMT R2, RZ, 0x7610, R2 ;  /* 0x00007610ff027816 */ /* 0x000fd20000000002 */
[----:B------:R-:W-:-:S04]  /*1080*/  UIADD3 UR5, UPT, UPT, -UR4, URZ, URZ ;  /* 0x000000ff04057290 */ /* 0x000fc8000fffe1ff */
[----:B------:R-:W-:Y:S02]  /*1090*/  UIMAD UR5, UR9, UR5, UR7 ;  /* 0x00000005090572a4 */ /* 0x000fe4000f8e0207 */
[----:B------:R-:W-:-:S04]  /*10a0*/  UIADD3 UR4, UPT, UPT, -UR6, URZ, URZ ;  /* 0x000000ff06047290 */ /* 0x000fc8000fffe1ff */
[----:B------:R-:W-:Y:S01]  /*10b0*/  IMAD.U32 R82, RZ, RZ, UR5 ;  /* 0x00000005ff527e24 */ /* 0x000fe2000f8e00ff */
[----:B------:R-:W-:Y:S01]  /*10c0*/  UIMAD UR63, UR63, UR4, UR8 ;  /* 0x000000043f3f72a4 */ /* 0x000fe2000f8e0208 */
[----:B-1----:R-:W-:Y:S11]  /*10d0*/  BRA.U UP4, `(.L_x_17) ;  /* 0x0000000104287547 */ /* 0x002ff6000b800000 */
[----:B------:R-:W-:Y:S01]  /*10e0*/  R2UR UR4, R82 ;  /* 0x00000000520472ca */ /* 0x000fe200000e0000 */
[----:B------:R-:W-:Y:S02]  /*10f0*/  UISETP.NE.AND UP0, UPT, UR63, URZ, UPT ;  /* 0x000000ff3f00728c */ /* 0x000fe4000bf05270 */
[----:B------:R-:W-:-:S10]  /*1100*/  UISETP.NE.AND UP1, UPT, UR63, 0x1, UPT ;  /* 0x000000013f00788c */ /* 0x000fd4000bf25270 */
[----:B------:R-:W-:-:S04]  /*1110*/  UISETP.EQ.OR UP0, UPT, UR4, URZ, !UP0 ;  /* 0x000000ff0400728c */ /* 0x000fc8000c702670 */
[----:B------:R-:W-:Y:S02]  /*1120*/  USEL UR5, URZ, 0x1, !UP0 ;  /* 0x00000001ff057887 */ /* 0x000fe4000c000000 */
[----:B------:R-:W-:Y:S02]  /*1130*/  UISETP.NE.AND UP0, UPT, UR4, URZ, UPT ;  /* 0x000000ff0400728c */ /* 0x000fe4000bf05270 */
[----:B------:R-:W-:-:S04]  /*1140*/  USEL UR4, URZ, 0x2, UP1 ;  /* 0x00000002ff047887 */ /* 0x000fc80008800000 */
[----:B------:R-:W-:-:S04]  /*1150*/  USEL UR4, UR4, 0x2, UP0 ;  /* 0x0000000204047887 */ /* 0x000fc80008000000 */
[----:B------:R-:W-:-:S06]  /*1160*/  UIADD3 UR4, UPT, UPT, UR5, UR4, URZ ;  /* 0x0000000405047290 */ /* 0x000fcc000fffe0ff */
[----:B------:R-:W-:Y:S02]  /*1170*/  MOV R2, UR4 ;  /* 0x0000000400027c02 */ /* 0x000fe40008000f00 */
.L_x_17:
[----:B------:R-:W-:Y:S05]  /*1180*/  BRA.U !UP2, `(.L_x_18) ;  /* 0x000000010ad47547 */ /* 0x000fea000b800000 */
[----:B------:R-:W1:Y:S01]  /*1190*/  LDCU.128 UR12, c[0x0][0xb10] ;  /* 0x00016200ff0c77ac */ /* 0x000e620008000c00 */
[----:B------:R-:W2:Y:S01]  /*11a0*/  LDCU UR6, c[0x0][0x370] ;  /* 0x00006e00ff0677ac */ /* 0x000ea20008000800 */
[----:B------:R-:W3:Y:S01]  /*11b0*/  LDCU UR5, c[0x0][0x374] ;  /* 0x00006e80ff0577ac */ /* 0x000ee20008000800 */
[----:B------:R-:W4:Y:S01]  /*11c0*/  LDCU UR26, c[0x0][0xb0c] ;  /* 0x00016180ff1a77ac */ /* 0x000f220008000800 */
[----:B------:R-:W4:Y:S01]  /*11d0*/  LDCU UR4, c[0x0][0xb20] ;  /* 0x00016400ff0477ac */ /* 0x000f220008000800 */
[----:B------:R-:W4:Y:S01]  /*11e0*/  LDCU.64 UR8, c[0x0][0xb28] ;  /* 0x00016500ff0877ac */ /* 0x000f220008000a00 */
[----:B-1----:R-:W-:Y:S02]  /*11f0*/  UISETP.NE.AND UP0, UPT, UR14, 0x1, UPT ;  /* 0x000000010e00788c */ /* 0x002fe4000bf05270 */
[----:B---3--:R-:W-:Y:S02]  /*1200*/  UIMAD.WIDE.U32 UR10, UR5, UR15, URZ ;  /* 0x0000000f050a72a5 */ /* 0x008fe4000f8e00ff */
[----:B--2---:R-:W-:-:S02]  /*1210*/  UIMAD.WIDE.U32 UR22, UR6, UR12, URZ ;  /* 0x0000000c061672a5 */ /* 0x004fc4000f8e00ff */
[----:B----4-:R-:W-:Y:S02]  /*1220*/  UISETP.NE.AND UP1, UPT, UR26, 0x1, UPT ;  /* 0x000000011a00788c */ /* 0x010fe4000bf25270 */
[----:B------:R-:W-:Y:S01]  /*1230*/  UISETP.NE.AND UP2, UPT, UR21, 0x1, UPT ;  /* 0x000000011500788c */ /* 0x000fe2000bf45270 */
[----:B------:R-:W-:Y:S02]  /*1240*/  UMOV UR10, UR11 ;  /* 0x0000000b000a7c82 */ /* 0x000fe40008000000 */
[----:B------:R-:W-:Y:S01]  /*1250*/  UMOV UR22, UR23 ;  /* 0x0000001700167c82 */ /* 0x000fe20008000000 */
[----:B------:R-:W-:Y:S02]  /*1260*/  @UP0 USHF.R.U32.HI UR5, URZ, UR4, UR10 ;  /* 0x00000004ff050299 */ /* 0x000fe4000801160a */
[----:B------:R-:W-:Y:S02]  /*1270*/  UIMAD.WIDE.U32 UR24, UR20, UR15, URZ ;  /* 0x0000000f141872a5 */ /* 0x000fe4000f8e00ff */
[----:B------:R-:W-:-:S02]  /*1280*/  UIMAD.WIDE.U32 UR10, UR5, UR8, URZ ;  /* 0x00000008050a72a5 */ /* 0x000fc4000f8e00ff */
[----:B------:R-:W-:Y:S02]  /*1290*/  @UP1 USHF.R.U32.HI UR6, URZ, UR13, UR22 ;  /* 0x0000000dff061299 */ /* 0x000fe40008011616 */
[----:B------:R-:W-:Y:S02]  /*12a0*/  UIMAD.WIDE.U32 UR18, UR16, UR12, URZ ;  /* 0x0000000c101272a5 */ /* 0x000fe4000f8e00ff */
[----:B------:R-:W-:Y:S01]  /*12b0*/  UIMAD.WIDE.U32 UR22, UR6, UR8, URZ ;  /* 0x00000008061672a5 */ /* 0x000fe2000f8e00ff */
[----:B------:R-:W-:Y:S01]  /*12c0*/  UMOV UR24, UR25 ;  /* 0x0000001900187c82 */ /* 0x000fe20008000000 */
[----:B------:R-:W-:Y:S01]  /*12d0*/  UMOV UR10, UR11 ;  /* 0x0000000b000a7c82 */ /* 0x000fe20008000000 */
[----:B------:R-:W-:Y:S02]  /*12e0*/  USHF.R.U32.HI UR24, URZ, UR4, UR24 ;  /* 0x00000004ff187299 */ /* 0x000fe40008011618 */
[----:B------:R-:W-:Y:S02]  /*12f0*/  @UP2 USHF.R.U32.HI UR5, URZ, UR9, UR10 ;  /* 0x00000009ff052299 */ /* 0x000fe4000801160a */
[----:B------:R-:W-:Y:S01]  /*1300*/  UMOV UR7, UR23 ;  /* 0x0000001700077c82 */ /* 0x000fe20008000000 */
[----:B------:R-:W-:Y:S01]  /*1310*/  UMOV UR18, UR19 ;  /* 0x0000001300127c82 */ /* 0x000fe20008000000 */
[----:B------:R-:W-:-:S02]  /*1320*/  @UP2 USHF.R.U32.HI UR6, URZ, UR9, UR7 ;  /* 0x00000009ff062299 */ /* 0x000fc40008011607 */
[----:B------:R-:W-:Y:S02]  /*1330*/  USHF.R.U32.HI UR13, URZ, UR13, UR18 ;  /* 0x0000000dff0d7299 */ /* 0x000fe40008011612 */
[----:B------:R-:W-:Y:S02]  /*1340*/  USEL UR4, UR20, UR24, !UP0 ;  /* 0x0000001814047287 */ /* 0x000fe4000c000000 */
[----:B------:R-:W-:Y:S02]  /*1350*/  UIMAD UR7, UR5, UR21, URZ ;  /* 0x00000015050772a4 */ /* 0x000fe4000f8e02ff */
[----:B------:R-:W-:Y:S02]  /*1360*/  USEL UR5, UR16, UR13, !UP1 ;  /* 0x0000000d10057287 */ /* 0x000fe4000c800000 */
[----:B------:R-:W-:Y:S02]  /*1370*/  UIMAD UR12, UR6, UR21, URZ ;  /* 0x00000015060c72a4 */ /* 0x000fe4000f8e02ff */
[----:B------:R-:W-:-:S02]  /*1380*/  UISETP.GE.AND UP0, UPT, UR4, UR7, UPT ;  /* 0x000000070400728c */ /* 0x000fc4000bf06270 */
[----:B------:R-:W-:Y:S02]  /*1390*/  UIMAD.WIDE.U32 UR10, UR4, UR8, URZ ;  /* 0x00000008040a72a5 */ /* 0x000fe4000f8e00ff */
[----:B------:R-:W-:Y:S02]  /*13a0*/  UISETP.GE.OR UP0, UPT, UR5, UR12, UP0 ;  /* 0x0000000c0500728c */ /* 0x000fe40008706670 */
[----:B------:R-:W-:Y:S02]  /*13b0*/  UIMAD.WIDE.U32 UR12, UR5, UR8, URZ ;  /* 0x00000008050c72a5 */ /* 0x000fe4000f8e00ff */
[----:B------:R-:W-:Y:S01]  /*13c0*/  UIADD3 UR10, UPT, UPT, -UR4, URZ, URZ ;  /* 0x000000ff040a7290 */ /* 0x000fe2000fffe1ff */
[----:B------:R-:W-:Y:S01]  /*13d0*/  UMOV UR8, UR11 ;  /* 0x0000000b00087c82 */ /* 0x000fe20008000000 */
[----:B------:R-:W-:Y:S02]  /*13e0*/  UIADD3 UR11, UPT, UPT, -UR5, URZ, URZ ;  /* 0x000000ff050b7290 */ /* 0x000fe4000fffe1ff */
[----:B------:R-:W-:-:S03]  /*13f0*/  USHF.R.U32.HI UR8, URZ, UR9, UR8 ;  /* 0x00000009ff087299 */ /* 0x000fc60008011608 */
[----:B------:R-:W-:Y:S01]  /*1400*/  @!UP0 UMOV UR7, UR13 ;  /* 0x0000000d00078c82 */ /* 0x000fe20008000000 */
[----:B------:R-:W-:Y:S02]  /*1410*/  UIMAD UR20, UR14, UR10, UR20 ;  /* 0x0000000a0e1472a4 */ /* 0x000fe4000f8e0214 */
[----:B------:R-:W-:Y:S02]  /*1420*/  USEL UR8, UR4, UR8, !UP2 ;  /* 0x0000000804087287 */ /* 0x000fe4000d000000 */
[----:B------:R-:W-:Y:S02]  /*1430*/  @!UP0 USHF.R.U32.HI UR7, URZ, UR9, UR7 ;  /* 0x00000009ff078299 */ /* 0x000fe40008011607 */
[----:B------:R-:W-:Y:S02]  /*1440*/  UIADD3 UR9, UPT, UPT, -UR8, URZ, URZ ;  /* 0x000000ff08097290 */ /* 0x000fe4000fffe1ff */
[----:B------:R-:W-:Y:S02]  /*1450*/  @!UP0 USEL UR7, UR5, UR7, !UP2 ;  /* 0x0000000705078287 */ /* 0x000fe4000d000000 */
[----:B------:R-:W-:-:S02]  /*1460*/  UIMAD UR9, UR21, UR9, UR4 ;  /* 0x00000009150972a4 */ /* 0x000fc4000f8e0204 */
[----:B------:R-:W-:Y:S02]  /*1470*/  @!UP0 UIADD3 UR8, UPT, UPT, UR8, -UR7, URZ ;  /* 0x8000000708088290 */ /* 0x000fe4000fffe0ff */
[----:B------:R-:W-:Y:S02]  /*1480*/  @!UP0 UIMAD UR6, UR9, UR6, UR7 ;  /* 0x00000006090682a4 */ /* 0x000fe4000f8e0207 */
[----:B------:R-:W-:Y:S02]  /*1490*/  @!UP0 UIMAD UR4, UR8, UR21, UR5 ;  /* 0x00000015080482a4 */ /* 0x000fe4000f8e0205 */
[----:B------:R-:W-:Y:S02]  /*14a0*/  UIMAD UR16, UR26, UR11, UR16 ;  /* 0x0000000b1a1072a4 */ /* 0x000fe4000f8e0210 */
[----:B------:R-:W-:Y:S01]  /*14b0*/  UIMAD UR20, UR4, UR14, UR20 ;  /* 0x0000000e041472a4 */ /* 0x000fe2000f8e0214 */
[----:B------:R-:W-:Y:S02]  /*14c0*/  @!UP0 UMOV UR5, UR6 ;  /* 0x0000000600058c82 */ /* 0x000fe40008000000 */
[----:B------:R-:W-:-:S12]  /*14d0*/  UIMAD UR16, UR5, UR26, UR16 ;  /* 0x0000001a051072a4 */ /* 0x000fd8000f8e0210 */
.L_x_18:
[----:B------:R-:W-:Y:S02]  /*14e0*/  UISETP.NE.AND UP1, UPT, UR27, 0x1, UPT ;  /* 0x000000011b00788c */ /* 0x000fe4000bf25270 */
[----:B------:R-:W-:Y:S02]  /*14f0*/  UISETP.NE.AND UP0, UPT, UR17, 0x2, UPT ;  /* 0x000000021100788c */ /* 0x000fe4000bf05270 */
[----:B------:R-:W-:-:S05]  /*1500*/  ULOP3.LUT UR29, UR29, 0x1000, URZ, 0xc0, !UPT ;  /* 0x000010001d1d7892 */ /* 0x000fca000f8ec0ff */
[----:B------:R-:W-:Y:S07]  /*1510*/  BRA.U UP1, `(.L_x_19) ;  /* 0x0000000101447547 */ /* 0x000fee000b800000 */
[----:B------:R-:W1:Y:S01]  /*1520*/  LDCU.128 UR8, c[0x0][0xb10] ;  /* 0x00016200ff0877ac */ /* 0x000e620008000c00 */
[----:B------:R-:W2:Y:S01]  /*1530*/  LDCU UR12, c[0x0][0xb0c] ;  /* 0x00016180ff0c77ac */ /* 0x000ea20008000800 */
[----:B------:R-:W3:Y:S01]  /*1540*/  LDCU UR13, c[0x0][0xb20] ;  /* 0x00016400ff0d77ac */ /* 0x000ee20008000800 */
[----:B-1----:R-:W-:Y:S02]  /*1550*/  UIMAD.WIDE.U32 UR6, UR16, UR8, URZ ;  /* 0x00000008100672a5 */ /* 0x002fe4000f8e00ff */
[----:B------:R-:W-:Y:S02]  /*1560*/  UIMAD.WIDE.U32 UR4, UR20, UR11, URZ ;  /* 0x0000000b140472a5 */ /* 0x000fe4000f8e00ff */
[----:B--2---:R-:W-:Y:S02]  /*1570*/  UISETP.NE.AND UP2, UPT, UR12, 0x1, UPT ;  /* 0x000000010c00788c */ /* 0x004fe4000bf45270 */
[----:B------:R-:W-:Y:S01]  /*1580*/  UISETP.NE.AND UP1, UPT, UR10, 0x1, UPT ;  /* 0x000000010a00788c */ /* 0x000fe2000bf25270 */
[----:B------:R-:W-:-:S02]  /*1590*/  UMOV UR6, UR7 ;  /* 0x0000000700067c82 */ /* 0x000fc40008000000 */
[----:B------:R-:W-:Y:S01]  /*15a0*/  UMOV UR4, UR5 ;  /* 0x0000000500047c82 */ /* 0x000fe20008000000 */
[----:B------:R-:W-:Y:S02]  /*15b0*/  USHF.R.U32.HI UR6, URZ, UR9, UR6 ;  /* 0x00000009ff067299 */ /* 0x000fe40008011606 */
[----:B---3--:R-:W-:Y:S02]  /*15c0*/  USHF.R.U32.HI UR4, URZ, UR13, UR4 ;  /* 0x0000000dff047299 */ /* 0x008fe40008011604 */
[----:B------:R-:W-:Y:S02]  /*15d0*/  USEL UR5, UR16, UR6, !UP2 ;  /* 0x0000000610057287 */ /* 0x000fe4000d000000 */
[----:B------:R-:W-:-:S04]  /*15e0*/  USEL UR4, UR20, UR4, !UP1 ;  /* 0x0000000414047287 */ /* 0x000fc8000c800000 */
[----:B------:R-:W-:Y:S02]  /*15f0*/  UIADD3 UR6, UPT, UPT, UR5, -UR4, URZ ;  /* 0x8000000405067290 */ /* 0x000fe4000fffe0ff */
[----:B------:R-:W-:Y:S02]  /*1600*/  UIADD3 UR4, UPT, UPT, -UR5, UR4, URZ ;  /* 0x0000000405047290 */ /* 0x000fe4000fffe1ff */
[----:B------:R-:W-:Y:S02]  /*1610*/  UIMAD UR20, UR6, UR10, UR20 ;  /* 0x0000000a061472a4 */ /* 0x000fe4000f8e0214 */
[----:B------:R-:W-:-:S12]  /*1620*/  UIMAD UR16, UR4, UR12, UR16 ;  /* 0x0000000c041072a4 */ /* 0x000fd8000f8e0210 */
.L_x_19:
[----:B------:R-:W-:Y:S05]  /*1630*/  BRA.U !UP5, `(.L_x_20) ;  /* 0x000000010d0c7547 */ /* 0x000fea000b800000 */
[----:B------:R-:W-:Y:S01]  /*1640*/  UCGABAR_WAIT ;  /* 0x0000000000007dc7 */ /* 0x000fe20008000000 */
[----:B------:R-:W-:Y:S01]  /*1650*/  CCTL.IVALL ;  /* 0x00000000ff00798f */ /* 0x000fe20002000000 */
[----:B------:R-:W-:Y:S05]  /*1660*/  BRA `(.L_x_21) ;  /* 0x0000000000047947 */ /* 0x000fea0003800000 */
.L_x_20:
[----:B------:R-:W-:Y:S06]  /*1670*/  BAR.SYNC.DEFER_BLOCKING 0x0 ;  /* 0x0000000000007b1d */ /* 0x000fec0000010000 */
.L_x_21:
[----:B------:R-:W-:Y:S05]  /*1680*/  BRA.U UP0, `(.L_x_22) ;  /* 0x0000001500407547 */ /* 0x000fea000b800000 */
[----:B------:R-:W1:Y:S01]  /*1690*/  LDCU UR6, c[0x0][0x38c] ;  /* 0x00007180ff0677ac */ /* 0x000e620008000800 */
[----:B------:R-:W-:Y:S01]  /*16a0*/  PLOP3.LUT P1, PT, PT, PT, UP3, 0x80, 0x8 ;  /* 0x000000000008781c */ /* 0x000fe20003f2f038 */
[----:B------:R-:W-:Y:S01]  /*16b0*/  IMAD.MOV.U32 R12, RZ, RZ, 0x1 ;  /* 0x00000001ff0c7424 */ /* 0x000fe200078e00ff */
[----:B------:R-:W-:Y:S01]  /*16c0*/  ISETP.EQ.OR P2, PT, R0, RZ, P3 ;  /* 0x000000ff0000720c */ /* 0x000fe20001f42670 */
[----:B------:R-:W-:Y:S01]  /*16d0*/  UISETP.NE.AND UP1, UPT, UR17, URZ, UPT ;  /* 0x000000ff1100728c */ /* 0x000fe2000bf25270 */
[----:B------:R-:W-:Y:S02]  /*16e0*/  PLOP3.LUT P1, PT, P1, PT, PT, 0x8, 0x80 ;  /* 0x000000000080781c */ /* 0x000fe40000f2e170 */
[----:B------:R-:W-:Y:S01]  /*16f0*/  CS2R R10, SRZ ;  /* 0x00000000000a7805 */ /* 0x000fe2000001ff00 */
[----:B------:R-:W-:Y:S01]  /*1700*/  IMAD.MOV.U32 R9, RZ, RZ, RZ ;  /* 0x000000ffff097224 */ /* 0x000fe200078e00ff */
[----:B------:R-:W2:Y:S01]  /*1710*/  LDCU UR41, c[0x0][0x370] ;  /* 0x00006e00ff2977ac */ /* 0x000ea20008000800 */
[----:B------:R-:W-:Y:S01]  /*1720*/  IMAD.MOV.U32 R8, RZ, RZ, 0x1 ;  /* 0x00000001ff087424 */ /* 0x000fe200078e00ff */
[----:B------:R-:W-:Y:S01]  /*1730*/  USEL UR30, UR45, 0x2, UP1 ;  /* 0x000000022d1e7887 */ /* 0x000fe20008800000 */
[----:B------:R-:W3:Y:S01]  /*1740*/  LDCU.64 UR38, c[0x0][0x348] ;  /* 0x00006900ff2677ac */ /* 0x000ee20008000a00 */
[----:B-1----:R-:W-:-:S02]  /*1750*/  UIADD3 UR5, UPT, UPT, UR6, 0x3f, URZ ;  /* 0x0000003f06057890 */ /* 0x002fc4000fffe0ff */
[----:B------:R-:W-:Y:S02]  /*1760*/  USHF.R.U32.HI UR46, URZ, 0x6, UR29 ;  /* 0x00000006ff2e7899 */ /* 0x000fe4000801161d */
[----:B------:R-:W-:Y:S02]  /*1770*/  USHF.R.S32.HI UR4, URZ, 0x1f, UR5 ;  /* 0x0000001fff047899 */ /* 0x000fe40008011405 */
[----:B------:R-:W-:Y:S02]  /*1780*/  UIADD3 UR48, UPT, UPT, UR6, 0x7e, URZ ;  /* 0x0000007e06307890 */ /* 0x000fe4000fffe0ff */
[----:B------:R-:W-:Y:S01]  /*1790*/  ULEA.HI UR4, UR4, UR5, URZ, 0x6 ;  /* 0x0000000504047291 */ /* 0x000fe2000f8f30ff */
[----:B------:R-:W1:Y:S03]  /*17a0*/  LDCU UR40, c[0x0][0x374] ;  /* 0x00006e80ff2877ac */ /* 0x000e660008000800 */
[----:B------:R-:W-:-:S02]  /*17b0*/  USHF.R.S32.HI UR44, URZ, 0x6, UR4 ;  /* 0x00000006ff2c7899 */ /* 0x000fc40008011404 */
[----:B------:R-:W-:Y:S02]  /*17c0*/  UIADD3 UR4, UPT, UPT, UR6, -0x1, URZ ;  /* 0xffffffff06047890 */ /* 0x000fe4000fffe0ff */
[----:B------:R-:W-:Y:S02]  /*17d0*/  UISETP.LT.U32.AND UP0, UPT, UR44, 0x6, UPT ;  /* 0x000000062c00788c */ /* 0x000fe4000bf01070 */
[----:B------:R-:W-:Y:S02]  /*17e0*/  UISETP.GE.U32.AND UP2, UPT, UR4, -0x7f, UPT ;  /* 0xffffff810400788c */ /* 0x000fe4000bf46070 */
[----:B------:R-:W-:Y:S01]  /*17f0*/  USEL UR43, UR44, 0x6, UP0 ;  /* 0x000000062c2b7887 */ /* 0x000fe20008000000 */
[----:B------:R-:W-:-:S03]  /*1800*/  UMOV UR15, URZ ;  /* 0x000000ff000f7c82 */ /* 0x000fc60008000000 */
[----:B------:R-:W-:Y:S02]  /*1810*/  UIADD3 UR21, UPT, UPT, UR43, -0x1, URZ ;  /* 0xffffffff2b157890 */ /* 0x000fe4000fffe0ff */
[----:B------:R-:W-:-:S03]  /*1820*/  UIADD3 UR45, UPT, UPT, UR44, -UR43, URZ ;  /* 0x8000002b2c2d7290 */ /* 0x000fc6000fffe0ff */
[----:B------:R-:W-:-:S04]  /*1830*/  @UP2 UIADD3 UR21, UPT, UPT, UR43, URZ, URZ ;  /* 0x000000ff2b152290 */ /* 0x000fc8000fffe0ff */
[----:B-123--:R-:W-:-:S12]  /*1840*/  UIADD3 UR21, UPT, UPT, UR21, 0x1, URZ ;  /* 0x0000000115157890 */ /* 0x00efd8000fffe0ff */
.L_x_42:
[----:B------:R-:W-:Y:S01]  /*1850*/  UISETP.NE.AND UP0, UPT, UR47, URZ, UPT ;  /* 0x000000ff2f00728c */ /* 0x000fe2000bf05270 */
[----:B-1----:R-:W1:Y:S08]  /*1860*/  S2UR UR47, SR_CgaCtaId ;  /* 0x00000000002f79c3 */ /* 0x002e700000008800 */
[----:B------:R-:W-:Y:S05]  /*1870*/  BRA.U UP0, `(.L_x_23) ;  /* 0x0000000100347547 */ /* 0x000fea000b800000 */
[----:B------:R-:W2:Y:S01]  /*1880*/  S2R R0, SR_CgaCtaId ;  /* 0x0000000000007919 */ /* 0x000ea20000008800 */
[----:B------:R-:W-:Y:S02]  /*1890*/  MOV R3, 0x400 ;  /* 0x0000040000037802 */ /* 0x000fe40000000f00 */
[----:B------:R-:W-:Y:S02]  /*18a0*/  SHF.L.U32 R2, R8, 0x1f, RZ ;  /* 0x0000001f08027819 */ /* 0x000fe400000006ff */
[----:B--2---:R-:W-:-:S05]  /*18b0*/  LEA R0, R0, R3, 0x18 ;  /* 0x0000000300007211 */ /* 0x004fca00078ec0ff */
[----:B------:R-:W-:-:S04]  /*18c0*/  IMAD R3, R9, 0x8, R0 ;  /* 0x0000000809037824 */ /* 0x000fc800078e0200 */
[----:B------:R-:W2:Y:S02]  /*18d0*/  SYNCS.PHASECHK.TRANS64.TRYWAIT P0, [R3+URZ+0x120], R2 ;  /* 0x00012002030075a7 */ /* 0x000ea400080011ff */
[----:B--2---:R-:W-:Y:S05]  /*18e0*/  @!P0 BRA `(.L_x_24) ;  /* 0x0000007c004c8947 */ /* 0x004fea0003800000 */
.L_x_140:
[----:B------:R-:W-:Y:S01]  /*18f0*/  VIADD R9, R9, 0x1 ;  /* 0x0000000109097836 */ /* 0x000fe20000000000 */
[----:B------:R2:W-:Y:S04]  /*1900*/  SYNCS.ARRIVE.TRANS64.A1T0 RZ, [R3+URZ+0x110], RZ ;  /* 0x000110ff03ff79a7 */ /* 0x0005e800081000ff */
[----:B------:R-:W-:-:S04]  /*1910*/  ISETP.NE.AND P0, PT, R9, 0x2, PT ;  /* 0x000000020900780c */ /* 0x000fc80003f05270 */
[----:B------:R-:W-:Y:S02]  /*1920*/  SEL R9, R9, RZ, P0 ;  /* 0x000000ff09097207 */ /* 0x000fe40000000000 */
[----:B--2---:R-:W-:-:S04]  /*1930*/  SEL R3, RZ, 0x1, P0 ;  /* 0x00000001ff037807 */ /* 0x004fc80000000000 */
[----:B------:R-:W-:-:S07]  /*1940*/  LOP3.LUT R8, R8, R3, RZ, 0x3c, !PT ;  /* 0x0000000308087212 */ /* 0x000fce00078e3cff */
.L_x_23:
[----:B------:R-:W-:Y:S01]  /*1950*/  UMOV UR13, 0x400 ;  /* 0x00000400000d7882 */ /* 0x000fe20000000000 */
[----:B------:R-:W-:Y:S01]  /*1960*/  SHF.L.U32 R0, R12, 0x1f, RZ ;  /* 0x0000001f0c007819 */ /* 0x000fe200000006ff */
[----:B-1----:R-:W-:Y:S02]  /*1970*/  ULEA UR13, UR47, UR13, 0x18 ;  /* 0x0000000d2f0d7291 */ /* 0x002fe4000f8ec0ff */
[----:B------:R-:W-:Y:S02]  /*1980*/  UISETP.GE.U32.AND UP0, UPT, UR48, 0x7f, UPT ;  /* 0x0000007f3000788c */ /* 0x000fe4000bf06070 */
[----:B------:R-:W-:Y:S02]  /*1990*/  ULEA UR4, UR15, UR13, 0x3 ;  /* 0x0000000d0f047291 */ /* 0x000fe4000f8e18ff */
[----:B------:R-:W-:Y:S02]  /*19a0*/  USHF.L.U32 UR18, UR20, 0x7, URZ ;  /* 0x0000000714127899 */ /* 0x000fe400080006ff */
[----:B------:R-:W-:Y:S01]  /*19b0*/  ULEA UR35, UR16, UR46, 0x7 ;  /* 0x0000002e10237291 */ /* 0x000fe2000f8e38ff */
[----:B------:R-:W-:-:S04]  /*19c0*/  UMOV UR7, URZ ;  /* 0x000000ff00077c82 */ /* 0x000fc80008000000 */
[----:B------:R1:W2:Y:S01]  /*19d0*/  SYNCS.PHASECHK.TRANS64.TRYWAIT P0, [UR4+0x30], R0 ;  /* 0x00003000ff0075a7 */ /* 0x0002a20008001104 */
[----:B------:R-:W-:Y:S06]  /*19e0*/  BRA.U !UP0, `(.L_x_25) ;  /* 0x0000000108d87547 */ /* 0x000fec000b800000 */
[----:B------:R-:W-:Y:S01]  /*19f0*/  UIADD3 UR10, UPT, UPT, UR18, 0x40, URZ ;  /* 0x00000040120a7890 */ /* 0x000fe2000fffe0ff */
[----:B------:R-:W-:Y:S01]  /*1a00*/  UMOV UR14, URZ ;  /* 0x000000ff000e7c82 */ /* 0x000fe20008000000 */
[----:B------:R-:W-:-:S10]  /*1a10*/  UMOV UR4, UR15 ;  /* 0x0000000f00047c82 */ /* 0x000fd40008000000 */
.L_x_31:
[----:B------:R-:W-:Y:S01]  /*1a20*/  ULEA UR33, UR4, UR13, 0x3 ;  /* 0x0000000d04217291 */ /* 0x000fe2000f8e18ff */
[----:B--2---:R-:W-:Y:S01]  /*1a30*/  @!P3 MOV R2, 0x8000 ;  /* 0x000080000002b802 */ /* 0x004fe20000000f00 */
[----:B--234-:R-:W-:Y:S10]  /*1a40*/  @P0 BRA `(.L_x_26) ;  /* 0x00000000000c0947 */ /* 0x01cff40003800000 */
[----:B------:R-:W-:-:S04]  /*1a50*/  SHF.L.U32 R3, R12, 0x1f, RZ ;  /* 0x0000001f0c037819 */ /* 0x000fc800000006ff */
[----:B------:R-:W2:Y:S02]  /*1a60*/  SYNCS.PHASECHK.TRANS64.TRYWAIT P0, [UR33+0x30], R3 ;  /* 0x00003003ff0075a7 */ /* 0x000ea40008001121 */
[----:B--2---:R-:W-:Y:S05]  /*1a70*/  @!P0 BRA `(.L_x_27) ;  /* 0x0000007800fc8947 */ /* 0x004fea0003800000 */
.L_x_26:
[----:B------:R2:W-:Y:S01]  /*1a80*/  @!P3 SYNCS.ARRIVE.TRANS64 RZ, [UR33], R2 ;  /* 0x00000002ffffb9a7 */ /* 0x0005e20008000021 */
[----:B------:R-:W-:-:S04]  /*1a90*/  ULOP3.LUT UR5, UR30, 0x2, URZ, 0xfc, !UPT ;  /* 0x000000021e057892 */ /* 0x000fc8000f8efcff */
[----:B------:R-:W-:-:S09]  /*1aa0*/  UISETP.NE.AND UP0, UPT, UR5, 0x2, UPT ;  /* 0x000000020500788c */ /* 0x000fd2000bf05270 */
[----:B------:R-:W-:Y:S05]  /*1ab0*/  BRA.U UP0, `(.L_x_28) ;  /* 0x0000000100047547 */ /* 0x000fea000b800000 */
[----:B------:R-:W-:Y:S05]  /*1ac0*/  BPT.TRAP 0x1 ;  /* 0x000000040000795c */ /* 0x000fea0000300000 */
.L_x_28:
[----:B------:R-:W-:Y:S04]  /*1ad0*/  BSSY.RECONVERGENT B0, `(.L_x_29) ;  /* 0x0000003000007945 */ /* 0x000fe80003800200 */
[----:B------:R-:W-:Y:S05]  /*1ae0*/  @P2 BRA `(.L_x_30) ;  /* 0x0000000000042947 */ /* 0x000fea0003800000 */
[----:B------:R-:W-:Y:S05]  /*1af0*/  BPT.TRAP 0x1 ;  /* 0x000000040000795c */ /* 0x000fea0000300000 */
.L_x_30:
[----:B------:R-:W-:Y:S05]  /*1b00*/  BSYNC.RECONVERGENT B0 ;  /* 0x0000000000007941 */ /* 0x000fea0003800200 */
.L_x_29:
[----:B------:R-:W-:Y:S02]  /*1b10*/  UIADD3 UR5, UPT, UPT, UR4, 0x1, URZ ;  /* 0x0000000104057890 */ /* 0x000fe4000fffe0ff */
[----:B------:R-:W-:Y:S02]  /*1b20*/  USHF.L.U32 UR4, UR4, 0xe, URZ ;  /* 0x0000000e04047899 */ /* 0x000fe400080006ff */
[----:B------:R-:W-:Y:S02]  /*1b30*/  UISETP.NE.AND UP0, UPT, UR5, 0x6, UPT ;  /* 0x000000060500788c */ /* 0x000fe4000bf05270 */
[----:B------:R-:W-:Y:S02]  /*1b40*/  USHF.L.U32 UR34, UR14, 0x6, URZ ;  /* 0x000000060e227899 */ /* 0x000fe400080006ff */
[----:B------:R-:W-:Y:S02]  /*1b50*/  USEL UR6, URZ, 0x1, UP0 ;  /* 0x00000001ff067887 */ /* 0x000fe40008000000 */
[----:B------:R-:W-:-:S02]  /*1b60*/  USEL UR15, UR5, URZ, UP0 ;  /* 0x000000ff050f7287 */ /* 0x000fc40008000000 */
[----:B------:R-:W-:Y:S02]  /*1b70*/  UIADD3 UR14, UPT, UPT, UR14, 0x1, URZ ;  /* 0x000000010e0e7890 */ /* 0x000fe4000fffe0ff */
[----:B------:R-:W-:Y:S01]  /*1b80*/  LOP3.LUT R12, R12, UR6, RZ, 0x3c, !PT ;  /* 0x000000060c0c7c12 */ /* 0x000fe2000f8e3cff */
[----:B------:R-:W-:Y:S02]  /*1b90*/  UIADD3 UR6, UP0, UPT, UR38, 0x180, URZ ;  /* 0x0000018026067890 */ /* 0x000fe4000ff1e0ff */
[----:B------:R-:W-:Y:S01]  /*1ba0*/  UIADD3 UR22, UP1, UPT, UR38, 0x80, URZ ;  /* 0x0000008026167890 */ /* 0x000fe2000ff3e0ff */
[----:B-1----:R-:W-:Y:S01]  /*1bb0*/  SHF.L.U32 R0, R12, 0x1f, RZ ;  /* 0x0000001f0c007819 */ /* 0x002fe200000006ff */
[----:B------:R-:W-:Y:S02]  /*1bc0*/  ULEA UR32, UR29, UR4, 0x1 ;  /* 0x000000041d207291 */ /* 0x000fe4000f8e08ff */
[----:B------:R-:W-:Y:S02]  /*1bd0*/  ULEA UR5, UR15, UR13, 0x3 ;  /* 0x0000000d0f057291 */ /* 0x000fe4000f8e18ff */
[----:B------:R-:W-:-:S02]  /*1be0*/  UIADD3 UR4, UPT, UPT, UR13, UR4, URZ ;  /* 0x000000040d047290 */ /* 0x000fc4000fffe0ff */
[----:B------:R-:W-:Y:S02]  /*1bf0*/  UIADD3.X UR7, UPT, UPT, URZ, UR39, URZ, UP0, !UPT ;  /* 0x00000027ff077290 */ /* 0x000fe400087fe4ff */
[----:B------:R-:W-:Y:S02]  /*1c00*/  UISETP.NE.AND UP0, UPT, UR14, UR21, UPT ;  /* 0x000000150e00728c */ /* 0x000fe4000bf05270 */
[----:B------:R-:W-:Y:S01]  /*1c10*/  UIADD3.X UR23, UPT, UPT, URZ, UR39, URZ, UP1, !UPT ;  /* 0x00000027ff177290 */ /* 0x000fe20008ffe4ff */
[----:B------:R3:W4:Y:S01]  /*1c20*/  SYNCS.PHASECHK.TRANS64.TRYWAIT P0, [UR5+0x30], R0 ;  /* 0x00003000ff0075a7 */ /* 0x0007220008001105 */
[----:B------:R-:W-:Y:S02]  /*1c30*/  UIADD3 UR32, UPT, UPT, UR13, 0x8400, UR32 ;  /* 0x000084000d207890 */ /* 0x000fe4000fffe020 */
[----:B------:R-:W-:Y:S02]  /*1c40*/  UIADD3 UR16, UPT, UPT, UR4, 0x20400, URZ ;  /* 0x0002040004107890 */ /* 0x000fe4000fffe0ff */
[----:B------:R-:W-:Y:S01]  /*1c50*/  UIADD3 UR8, UPT, UPT, UR4, 0x22400, URZ ;  /* 0x0002240004087890 */ /* 0x000fe2000fffe0ff */
[----:B------:R-:W-:Y:S01]  /*1c60*/  UMOV UR5, 0x30000 ;  /* 0x0003000000057882 */ /* 0x000fe20000000000 */
[----:B------:R-:W-:Y:S01]  /*1c70*/  UMOV UR24, 0x0 ;  /* 0x0000000000187882 */ /* 0x000fe20000000000 */
[----:B------:R-:W-:Y:S01]  /*1c80*/  UMOV UR25, 0x10000000 ;  /* 0x1000000000197882 */ /* 0x000fe20000000000 */
[----:B------:R-:W-:Y:S01]  /*1c90*/  UMOV UR17, UR33 ;  /* 0x0000002100117c82 */ /* 0x000fe20008000000 */
[----:B------:R-:W-:Y:S01]  /*1ca0*/  UMOV UR20, UR36 ;  /* 0x0000002400147c82 */ /* 0x000fe20008000000 */
[----:B------:R-:W-:Y:S01]  /*1cb0*/  UMOV UR19, UR34 ;  /* 0x0000002200137c82 */ /* 0x000fe20008000000 */
[----:B------:R-:W-:Y:S01]  /*1cc0*/  UMOV UR12, UR36 ;  /* 0x00000024000c7c82 */ /* 0x000fe20008000000 */
[----:B------:R-:W-:Y:S01]  /*1cd0*/  UMOV UR9, UR33 ;  /* 0x0000002100097c82 */ /* 0x000fe20008000000 */
[----:B------:R-:W-:Y:S01]  /*1ce0*/  UMOV UR11, UR34 ;  /* 0x00000022000b7c82 */ /* 0x000fe20008000000 */
[----:B------:R-:W-:Y:S01]  /*1cf0*/  UTMALDG.3D.MULTICAST [UR32], [UR22], UR5, desc[UR24] ;  /* 0x00001820160073b4 */ /* 0x000fe20008011805 */
[----:B------:R-:W-:Y:S01]  /*1d00*/  UMOV UR4, UR15 ;  /* 0x0000000f00047c82 */ /* 0x000fe20008000000 */
[----:B------:R-:W-:Y:S01]  /*1d10*/  UTMALDG.3D [UR16], [UR6], desc[UR24] ;  /* 0x00001810060075b4 */ /* 0x000fe20008011000 */
[----:B------:R1:W-:Y:S02]  /*1d20*/  UTMALDG.3D [UR8], [UR6], desc[UR24] ;  /* 0x00001808060075b4 */ /* 0x0003e40008011000 */
[----:B-1----:R-:W-:Y:S01]  /*1d30*/  UMOV UR7, UR21 ;  /* 0x0000001500077c82 */ /* 0x002fe20008000000 */
[----:B------:R-:W-:Y:S05]  /*1d40*/  BRA.U UP0, `(.L_x_31) ;  /* 0xfffffffd00347547 */ /* 0x000fea000b83ffff */
.L_x_25:
[----:B------:R-:W-:Y:S01]  /*1d50*/  ULEA UR4, UR15, UR13, 0x3 ;  /* 0x0000000d0f047291 */ /* 0x000fe2000f8e18ff */
[----:B-1-3--:R-:W-:Y:S01]  /*1d60*/  SHF.L.U32 R0, R12, 0x1f, RZ ;  /* 0x0000001f0c007819 */ /* 0x00afe200000006ff */
[----:B------:R-:W-:Y:S01]  /*1d70*/  @!P1 SYNCS.ARRIVE.TRANS64.A1T0 RZ, [UR13+0xa8], RZ ;  /* 0x0000a8ffffff99a7 */ /* 0x000fe2000810000d */
[----:B------:R-:W-:-:S06]  /*1d80*/  UISETP.GT.AND UP0, UPT, UR44, UR43, UPT ;  /* 0x0000002b2c00728c */ /* 0x000fcc000bf04270 */
[----:B--2-4-:R1:W2:Y:S03]  /*1d90*/  SYNCS.PHASECHK.TRANS64.TRYWAIT P0, [UR4+0x30], R0 ;  /* 0x00003000ff0075a7 */ /* 0x0142a60008001104 */
[----:B------:R-:W-:Y:S05]  /*1da0*/  BRA.U !UP0, `(.L_x_32) ;  /* 0x0000000108dc7547 */ /* 0x000fea000b800000 */
[----:B------:R-:W-:Y:S02]  /*1db0*/  UIADD3 UR14, UPT, UPT, UR45, UR7, URZ ;  /* 0x000000072d0e7290 */ /* 0x000fe4000fffe0ff */
[----:B------:R-:W-:Y:S01]  /*1dc0*/  UIADD3 UR10, UPT, UPT, UR18, 0x40, URZ ;  /* 0x00000040120a7890 */ /* 0x000fe2000fffe0ff */
[----:B------:R-:W-:-:S11]  /*1dd0*/  UMOV UR4, UR15 ;  /* 0x0000000f00047c82 */ /* 0x000fd60008000000 */
.L_x_38:
[----:B------:R-:W-:Y:S01]  /*1de0*/  ULEA UR25, UR4, UR13, 0x3 ;  /* 0x0000000d04197291 */ /* 0x000fe2000f8e18ff */
[----:B--2---:R-:W-:Y:S01]  /*1df0*/  @!P3 MOV R2, 0x8000 ;  /* 0x000080000002b802 */ /* 0x004fe20000000f00 */
[----:B--2-4-:R-:W-:Y:S10]  /*1e00*/  @P0 BRA `(.L_x_33) ;  /* 0x00000000000c0947 */ /* 0x014ff40003800000 */
[----:B------:R-:W-:-:S04]  /*1e10*/  SHF.L.U32 R3, R12, 0x1f, RZ ;  /* 0x0000001f0c037819 */ /* 0x000fc800000006ff */
[----:B------:R-:W2:Y:S02]  /*1e20*/  SYNCS.PHASECHK.TRANS64.TRYWAIT P0, [UR25+0x30], R3 ;  /* 0x00003003ff0075a7 */ /* 0x000ea40008001119 */
[----:B--2---:R-:W-:Y:S05]  /*1e30*/  @!P0 BRA `(.L_x_34) ;  /* 0x0000007800248947 */ /* 0x004fea0003800000 */
.L_x_33:
[----:B------:R2:W-:Y:S01]  /*1e40*/  @!P3 SYNCS.ARRIVE.TRANS64 RZ, [UR25], R2 ;  /* 0x00000002ffffb9a7 */ /* 0x0005e20008000019 */
[----:B------:R-:W-:-:S04]  /*1e50*/  ULOP3.LUT UR5, UR30, 0x2, URZ, 0xfc, !UPT ;  /* 0x000000021e057892 */ /* 0x000fc8000f8efcff */
[----:B------:R-:W-:-:S09]  /*1e60*/  UISETP.NE.AND UP0, UPT, UR5, 0x2, UPT ;  /* 0x000000020500788c */ /* 0x000fd2000bf05270 */
[----:B------:R-:W-:Y:S05]  /*1e70*/  BRA.U UP0, `(.L_x_35) ;  /* 0x0000000100047547 */ /* 0x000fea000b800000 */
[----:B------:R-:W-:Y:S05]  /*1e80*/  BPT.TRAP 0x1 ;  /* 0x000000040000795c */ /* 0x000fea0000300000 */
.L_x_35:
[----:B------:R-:W-:Y:S04]  /*1e90*/  BSSY.RECONVERGENT B0, `(.L_x_36) ;  /* 0x0000003000007945 */ /* 0x000fe80003800200 */
[----:B------:R-:W-:Y:S05]  /*1ea0*/  @P2 BRA `(.L_x_37) ;  /* 0x0000000000042947 */ /* 0x000fea0003800000 */
[----:B------:R-:W-:Y:S05]  /*1eb0*/  BPT.TRAP 0x1 ;  /* 0x000000040000795c */ /* 0x000fea0000300000 */
.L_x_37:
[----:B------:R-:W-:Y:S05]  /*1ec0*/  BSYNC.RECONVERGENT B0 ;  /* 0x0000000000007941 */ /* 0x000fea0003800200 */
.L_x_36:
[----:B------:R-:W-:Y:S02]  /*1ed0*/  UIADD3 UR5, UPT, UPT, UR4, 0x1, URZ ;  /* 0x0000000104057890 */ /* 0x000fe4000fffe0ff */
[----:B------:R-:W-:Y:S02]  /*1ee0*/  USHF.L.U32 UR26, UR7, 0x6, URZ ;  /* 0x00000006071a7899 */ /* 0x000fe400080006ff */
[----:B------:R-:W-:Y:S02]  /*1ef0*/  UISETP.NE.AND UP0, UPT, UR5, 0x6, UPT ;  /* 0x000000060500788c */ /* 0x000fe4000bf05270 */
[----:B------:R-:W-:Y:S02]  /*1f00*/  UIADD3 UR7, UPT, UPT, UR7, 0x1, URZ ;  /* 0x0000000107077890 */ /* 0x000fe4000fffe0ff */
[----:B------:R-:W-:Y:S02]  /*1f10*/  USEL UR6, URZ, 0x1, UP0 ;  /* 0x00000001ff067887 */ /* 0x000fe40008000000 */
[----:B------:R-:W-:-:S02]  /*1f20*/  USEL UR15, UR5, URZ, UP0 ;  /* 0x000000ff050f7287 */ /* 0x000fc40008000000 */
[----:B------:R-:W-:Y:S02]  /*1f30*/  UIADD3 UR22, UP1, UPT, UR38, 0x80, URZ ;  /* 0x0000008026167890 */ /* 0x000fe4000ff3e0ff */
[----:B------:R-:W-:Y:S01]  /*1f40*/  ULEA UR5, UR15, UR13, 0x3 ;  /* 0x0000000d0f057291 */ /* 0x000fe2000f8e18ff */
[----:B------:R-:W-:Y:S01]  /*1f50*/  LOP3.LUT R12, R12, UR6, RZ, 0x3c, !PT ;  /* 0x000000060c0c7c12 */ /* 0x000fe2000f8e3cff */
[----:B------:R-:W-:Y:S01]  /*1f60*/  UIADD3.X UR23, UPT, UPT, URZ, UR39, URZ, UP1, !UPT ;  /* 0x00000027ff177290 */ /* 0x000fe20008ffe4ff */
[----:B------:R-:W-:Y:S02]  /*1f70*/  UMOV UR6, 0x30000 ;  /* 0x0003000000067882 */ /* 0x000fe40000000000 */
[----:B-1----:R-:W-:Y:S01]  /*1f80*/  SHF.L.U32 R0, R12, 0x1f, RZ ;  /* 0x0000001f0c007819 */ /* 0x002fe200000006ff */
[----:B------:R-:W-:Y:S01]  /*1f90*/  UMOV UR32, 0x0 ;  /* 0x0000000000207882 */ /* 0x000fe20000000000 */
[----:B------:R-:W-:Y:S01]  /*1fa0*/  UMOV UR33, 0x10000000 ;  /* 0x1000000000217882 */ /* 0x000fe20000000000 */
[----:B------:R-:W-:Y:S01]  /*1fb0*/  UMOV UR27, UR35 ;  /* 0x00000023001b7c82 */ /* 0x000fe20008000000 */
[----:B------:R3:W4:Y:S01]  /*1fc0*/  SYNCS.PHASECHK.TRANS64.TRYWAIT P0, [UR5+0x30], R0 ;  /* 0x00003000ff0075a7 */ /* 0x0007220008001105 */
[----:B------:R-:W-:-:S02]  /*1fd0*/  USHF.L.U32 UR5, UR4, 0xe, URZ ;  /* 0x0000000e04057899 */ /* 0x000fc400080006ff */
[----:B------:R-:W-:Y:S02]  /*1fe0*/  UIADD3 UR4, UP0, UPT, UR38, 0x180, URZ ;  /* 0x0000018026047890 */ /* 0x000fe4000ff1e0ff */
[----:B------:R-:W-:Y:S02]  /*1ff0*/  ULEA UR24, UR29, UR5, 0x1 ;  /* 0x000000051d187291 */ /* 0x000fe4000f8e08ff */
[----:B------:R-:W-:Y:S02]  /*2000*/  UIADD3 UR5, UPT, UPT, UR13, UR5, URZ ;  /* 0x000000050d057290 */ /* 0x000fe4000fffe0ff */
[----:B------:R-:W-:Y:S02]  /*2010*/  UIADD3 UR24, UPT, UPT, UR13, 0x8400, UR24 ;  /* 0x000084000d187890 */ /* 0x000fe4000fffe018 */
[----:B------:R-:W-:Y:S02]  /*2020*/  UIADD3 UR16, UPT, UPT, UR5, 0x20400, URZ ;  /* 0x0002040005107890 */ /* 0x000fe4000fffe0ff */
[----:B------:R-:W-:-:S02]  /*2030*/  UIADD3 UR8, UPT, UPT, UR5, 0x22400, URZ ;  /* 0x0002240005087890 */ /* 0x000fc4000fffe0ff */
[----:B------:R-:W-:Y:S02]  /*2040*/  UIADD3.X UR5, UPT, UPT, URZ, UR39, URZ, UP0, !UPT ;  /* 0x00000027ff057290 */ /* 0x000fe400087fe4ff */
[----:B------:R-:W-:Y:S01]  /*2050*/  UISETP.NE.AND UP0, UPT, UR7, UR14, UPT ;  /* 0x0000000e0700728c */ /* 0x000fe2000bf05270 */
        /* <DEDUP_REMOVED lines=11> */
[----:B---3--:R-:W-:Y:S05]  /*2110*/  BRA.U UP0, `(.L_x_38) ;  /* 0xfffffffd00307547 */ /* 0x008fea000b83ffff */
.L_x_32:
[C---:B------:R-:W-:Y:S01]  /*2120*/  LEA R3, R11.reuse, UR13, 0x3 ;  /* 0x0000000d0b037c11 */ /* 0x040fe2000f8e18ff */
[----:B------:R-:W-:Y:S01]  /*2130*/  NOP ;  /* 0x0000000000007918 */ /* 0x000fe20000000000 */
[----:B-1----:R-:W-:Y:S02]  /*2140*/  SHF.L.U32 R0, R10, 0x1f, RZ ;  /* 0x0000001f0a007819 */ /* 0x002fe400000006ff */
[----:B------:R-:W-:Y:S02]  /*2150*/  LEA R5, R11, UR13, 0x4 ;  /* 0x0000000d0b057c11 */ /* 0x000fe4000f8e20ff */
[----:B--2-4-:R-:W1:Y:S02]  /*2160*/  SYNCS.PHASECHK.TRANS64.TRYWAIT P0, [R3+URZ+0xb0], R0 ;  /* 0x0000b000030075a7 */ /* 0x014e6400080011ff */
[----:B-1----:R-:W-:Y:S05]  /*2170*/  @!P0 BRA `(.L_x_39) ;  /* 0x00000074006c8947 */ /* 0x002fea0003800000 */
.L_x_143:
[----:B------:R-:W2:Y:S01]  /*2180*/  LDS.128 R4, [R5+0x140] ;  /* 0x0001400005047984 */ /* 0x000ea20000000c00 */
[----:B------:R-:W-:Y:S01]  /*2190*/  UISETP.GE.AND UP0, UPT, UR42, 0x1, UPT ;  /* 0x000000012a00788c */ /* 0x000fe2000bf06270 */
[----:B------:R-:W-:Y:S01]  /*21a0*/  @!PT LDS RZ, [RZ] ;  /* 0x00000000fffff984 */ /* 0x000fe20000000800 */
[----:B------:R-:W-:Y:S01]  /*21b0*/  @!PT LDS RZ, [RZ] ;  /* 0x00000000fffff984 */ /* 0x000fe20000000800 */
[----:B------:R-:W-:Y:S01]  /*21c0*/  @!PT LDS RZ, [RZ] ;  /* 0x00000000fffff984 */ /* 0x000fe20000000800 */
[----:B------:R-:W-:Y:S01]  /*21d0*/  @!PT LDS RZ, [RZ] ;  /* 0x00000000fffff984 */ /* 0x000fe20000000800 */
[----:B------:R3:W-:Y:S06]  /*21e0*/  MEMBAR.ALL.CTA ;  /* 0x0000000000007992 */ /* 0x0007ec0000008000 */
[----:B---3--:R-:W3:Y:S01]  /*21f0*/  FENCE.VIEW.ASYNC.S ;  /* 0x00000000000073c6 */ /* 0x008ee20000000000 */
[----:B--2---:R-:W-:-:S13]  /*2200*/  LOP3.LUT P0, RZ, R6, 0x1, RZ, 0xc0, !PT ;  /* 0x0000000106ff7812 */ /* 0x004fda000780c0ff */
[----:B---3--:R-:W-:Y:S01]  /*2210*/  VOTEU.ANY UP1, P0 ;  /* 0x0000000000ff7886 */ /* 0x008fe20000020100 */
[----:B------:R-:W-:-:S13]  /*2220*/  PLOP3.LUT P0, PT, PT, PT, UP1, 0x80, 0x8 ;  /* 0x000000000008781c */ /* 0x000fda0003f0f018 */
[----:B-1----:R-:W-:Y:S02]  /*2230*/  @P0 LOP3.LUT R0, R5, 0xffff, RZ, 0xc0, !PT ;  /* 0x0000ffff05000812 */ /* 0x002fe400078ec0ff */
[----:B------:R-:W-:Y:S02]  /*2240*/  @P0 MOV R2, R4 ;  /* 0x0000000400020202 */ /* 0x000fe40000000f00 */
[----:B------:R-:W-:Y:S01]  /*2250*/  @P0 R2UR UR5, R0 ;  /* 0x00000000000502ca */ /* 0x000fe200000e0000 */
[----:B------:R-:W-:Y:S01]  /*2260*/  VIADD R0, R3, 0xc0 ;  /* 0x000000c003007836 */ /* 0x000fe20000000000 */
[----:B------:R-:W-:Y:S02]  /*2270*/  @P0 SHF.R.U32.HI R4, RZ, 0x10, R5 ;  /* 0x00000010ff040819 */ /* 0x000fe40000011605 */
[----:B------:R-:W-:Y:S02]  /*2280*/  @P0 R2UR UR6, R2 ;  /* 0x00000000020602ca */ /* 0x000fe400000e0000 */
[----:B------:R-:W-:-:S02]  /*2290*/  PRMT R0, RZ, 0x654, R0 ;  /* 0x00000654ff007816 */ /* 0x000fc40000000000 */
[----:B------:R-:W-:Y:S02]  /*22a0*/  @P0 R2UR UR4, R4 ;  /* 0x00000000040402ca */ /* 0x000fe400000e0000 */
[----:B------:R1:W-:Y:S03]  /*22b0*/  SYNCS.ARRIVE.TRANS64.RED.A1T0 RZ, [R0+URZ], RZ ;  /* 0x000000ff00ff79a7 */ /* 0x0003e600081004ff */
[----:B------:R-:W-:-:S04]  /*22c0*/  @UP1 UMOV UR31, UR5 ;  /* 0x00000005001f1c82 */ /* 0x000fc80008000000 */
[----:B------:R-:W-:-:S04]  /*22d0*/  @UP1 UMOV UR37, UR6 ;  /* 0x0000000600251c82 */ /* 0x000fc80008000000 */
[----:B------:R-:W-:Y:S01]  /*22e0*/  @UP1 UMOV UR36, UR4 ;  /* 0x0000000400241c82 */ /* 0x000fe20008000000 */
[----:B------:R-:W-:Y:S05]  /*22f0*/  BRA.U !UP0, `(.L_x_40) ;  /* 0x0000000108d47547 */ /* 0x000fea000b800000 */
[----:B------:R-:W2:Y:S01]  /*2300*/  LDCU.128 UR16, c[0x0][0xb10] ;  /* 0x00016200ff1077ac */ /* 0x000ea20008000c00 */
[----:B------:R-:W3:Y:S01]  /*2310*/  LDCU UR12, c[0x0][0xb20] ;  /* 0x00016400ff0c77ac */ /* 0x000ee20008000800 */
[----:B------:R-:W4:Y:S01]  /*2320*/  LDCU UR14, c[0x0][0xb0c] ;  /* 0x00016180ff0e77ac */ /* 0x000f220008000800 */
[----:B------:R-:W1:Y:S01]  /*2330*/  LDCU.64 UR8, c[0x0][0xb28] ;  /* 0x00016500ff0877ac */ /* 0x000e620008000a00 */
[----:B------:R-:W-:Y:S02]  /*2340*/  UISETP.NE.AND UP3, UPT, UR42, 0x1, UPT ;  /* 0x000000012a00788c */ /* 0x000fe4000bf65270 */
[----:B--2---:R-:W-:Y:S02]  /*2350*/  UIMAD.WIDE.U32 UR6, UR40, UR19, URZ ;  /* 0x00000013280672a5 */ /* 0x004fe4000f8e00ff */
[----:B------:R-:W-:Y:S02]  /*2360*/  UIMAD.WIDE.U32 UR4, UR41, UR16, URZ ;  /* 0x00000010290472a5 */ /* 0x000fe4000f8e00ff */
[----:B------:R-:W-:-:S02]  /*2370*/  UISETP.NE.AND UP0, UPT, UR18, 0x1, UPT ;  /* 0x000000011200788c */ /* 0x000fc4000bf05270 */
[----:B------:R-:W-:Y:S01]  /*2380*/  UIMAD.WIDE.U32 UR24, UR31, UR19, URZ ;  /* 0x000000131f1872a5 */ /* 0x000fe2000f8e00ff */
[----:B------:R-:W-:Y:S02]  /*2390*/  UMOV UR6, UR7 ;  /* 0x0000000700067c82 */ /* 0x000fe40008000000 */
[----:B------:R-:W-:Y:S01]  /*23a0*/  UMOV UR4, UR5 ;  /* 0x0000000500047c82 */ /* 0x000fe20008000000 */
[----:B---3--:R-:W-:Y:S02]  /*23b0*/  USHF.R.U32.HI UR6, URZ, UR12, UR6 ;  /* 0x0000000cff067299 */ /* 0x008fe40008011606 */
[----:B----4-:R-:W-:Y:S02]  /*23c0*/  UISETP.NE.AND UP2, UPT, UR14, 0x1, UPT ;  /* 0x000000010e00788c */ /* 0x010fe4000bf45270 */
[----:B------:R-:W-:Y:S02]  /*23d0*/  USHF.R.U32.HI UR4, URZ, UR17, UR4 ;  /* 0x00000011ff047299 */ /* 0x000fe40008011604 */
[----:B------:R-:W-:-:S02]  /*23e0*/  USEL UR5, UR40, UR6, !UP0 ;  /* 0x0000000628057287 */ /* 0x000fc4000c000000 */
[----:B------:R-:W-:Y:S02]  /*23f0*/  USEL UR6, UR41, UR4, !UP2 ;  /* 0x0000000429067287 */ /* 0x000fe4000d000000 */
[----:B-1----:R-:W-:Y:S01]  /*2400*/  UIMAD.WIDE.U32 UR10, UR5, UR8, URZ ;  /* 0x00000008050a72a5 */ /* 0x002fe2000f8e00ff */
[----:B------:R-:W-:Y:S01]  /*2410*/  UMOV UR4, UR25 ;  /* 0x0000001900047c82 */ /* 0x000fe20008000000 */
[----:B------:R-:W-:Y:S02]  /*2420*/  UIMAD.WIDE.U32 UR22, UR37, UR16, URZ ;  /* 0x00000010251672a5 */ /* 0x000fe4000f8e00ff */
[----:B------:R-:W-:-:S03]  /*2430*/  UIMAD.WIDE.U32 UR24, UR6, UR8, URZ ;  /* 0x00000008061872a5 */ /* 0x000fc6000f8e00ff */
[----:B------:R-:W-:Y:S01]  /*2440*/  UMOV UR10, UR11 ;  /* 0x0000000b000a7c82 */ /* 0x000fe20008000000 */
[----:B------:R-:W-:Y:S02]  /*2450*/  USHF.R.U32.HI UR4, URZ, UR12, UR4 ;  /* 0x0000000cff047299 */ /* 0x000fe40008011604 */
[----:B------:R-:W-:Y:S01]  /*2460*/  @UP3 USHF.R.U32.HI UR5, URZ, UR9, UR10 ;  /* 0x00000009ff053299 */ /* 0x000fe2000801160a */
[----:B------:R-:W-:Y:S01]  /*2470*/  UMOV UR22, UR23 ;  /* 0x0000001700167c82 */ /* 0x000fe20008000000 */
[----:B------:R-:W-:Y:S01]  /*2480*/  UMOV UR24, UR25 ;  /* 0x0000001900187c82 */ /* 0x000fe20008000000 */
[----:B------:R-:W-:Y:S02]  /*2490*/  USHF.R.U32.HI UR17, URZ, UR17, UR22 ;  /* 0x00000011ff117299 */ /* 0x000fe40008011616 */
[----:B------:R-:W-:Y:S02]  /*24a0*/  USEL UR4, UR31, UR4, !UP0 ;  /* 0x000000041f047287 */ /* 0x000fe4000c000000 */
[----:B------:R-:W-:-:S02]  /*24b0*/  @UP3 USHF.R.U32.HI UR6, URZ, UR9, UR24 ;  /* 0x00000009ff063299 */ /* 0x000fc40008011618 */
[----:B------:R-:W-:Y:S02]  /*24c0*/  UIMAD UR7, UR42, UR5, URZ ;  /* 0x000000052a0772a4 */ /* 0x000fe4000f8e02ff */
[----:B------:R-:W-:Y:S02]  /*24d0*/  USEL UR5, UR37, UR17, !UP2 ;  /* 0x0000001125057287 */ /* 0x000fe4000d000000 */
[----:B------:R-:W-:Y:S02]  /*24e0*/  UIMAD UR10, UR42, UR6, URZ ;  /* 0x000000062a0a72a4 */ /* 0x000fe4000f8e02ff */
[----:B------:R-:W-:Y:S02]  /*24f0*/  UISETP.GE.AND UP0, UPT, UR4, UR7, UPT ;  /* 0x000000070400728c */ /* 0x000fe4000bf06270 */
[----:B------:R-:W-:Y:S02]  /*2500*/  UIMAD.WIDE.U32 UR16, UR4, UR8, URZ ;  /* 0x00000008041072a5 */ /* 0x000fe4000f8e00ff */
[----:B------:R-:W-:-:S02]  /*2510*/  UISETP.GE.OR UP0, UPT, UR5, UR10, UP0 ;  /* 0x0000000a0500728c */ /* 0x000fc40008706670 */
        /* <DEDUP_REMOVED lines=19> */
.L_x_40:
[----:B------:R-:W2:Y:S02]  /*2650*/  LDCU UR4, c[0x0][0xb30] ;  /* 0x00016600ff0477ac */ /* 0x000ea40008000800 */
[----:B--2---:R-:W-:-:S09]  /*2660*/  UISETP.NE.AND UP0, UPT, UR4, 0x1, UPT ;  /* 0x000000010400788c */ /* 0x004fd2000bf05270 */
[----:B------:R-:W-:Y:S05]  /*2670*/  BRA.U UP0, `(.L_x_41) ;  /* 0x0000000100447547 */ /* 0x000fea000b800000 */
[----:B------:R-:W2:Y:S01]  /*2680*/  LDCU.128 UR8, c[0x0][0xb10] ;  /* 0x00016200ff0877ac */ /* 0x000ea20008000c00 */
[----:B------:R-:W3:Y:S01]  /*2690*/  LDCU UR12, c[0x0][0xb0c] ;  /* 0x00016180ff0c77ac */ /* 0x000ee20008000800 */
[----:B------:R-:W4:Y:S01]  /*26a0*/  LDCU UR14, c[0x0][0xb20] ;  /* 0x00016400ff0e77ac */ /* 0x000f220008000800 */
[----:B--2---:R-:W-:Y:S02]  /*26b0*/  UIMAD.WIDE.U32 UR6, UR37, UR8, URZ ;  /* 0x00000008250672a5 */ /* 0x004fe4000f8e00ff */
[----:B------:R-:W-:Y:S02]  /*26c0*/  UIMAD.WIDE.U32 UR4, UR31, UR11, URZ ;  /* 0x0000000b1f0472a5 */ /* 0x000fe4000f8e00ff */
[----:B---3--:R-:W-:Y:S02]  /*26d0*/  UISETP.NE.AND UP2, UPT, UR12, 0x1, UPT ;  /* 0x000000010c00788c */ /* 0x008fe4000bf45270 */
[----:B------:R-:W-:Y:S01]  /*26e0*/  UISETP.NE.AND UP0, UPT, UR10, 0x1, UPT ;  /* 0x000000010a00788c */ /* 0x000fe2000bf05270 */
[----:B------:R-:W-:-:S02]  /*26f0*/  UMOV UR6, UR7 ;  /* 0x0000000700067c82 */ /* 0x000fc40008000000 */
[----:B------:R-:W-:Y:S01]  /*2700*/  UMOV UR4, UR5 ;  /* 0x0000000500047c82 */ /* 0x000fe20008000000 */
[----:B------:R-:W-:Y:S02]  /*2710*/  USHF.R.U32.HI UR9, URZ, UR9, UR6 ;  /* 0x00000009ff097299 */ /* 0x000fe40008011606 */
[----:B----4-:R-:W-:Y:S02]  /*2720*/  USHF.R.U32.HI UR4, URZ, UR14, UR4 ;  /* 0x0000000eff047299 */ /* 0x010fe40008011604 */
[----:B------:R-:W-:Y:S02]  /*2730*/  USEL UR5, UR37, UR9, !UP2 ;  /* 0x0000000925057287 */ /* 0x000fe4000d000000 */
[----:B------:R-:W-:-:S04]  /*2740*/  USEL UR4, UR31, UR4, !UP0 ;  /* 0x000000041f047287 */ /* 0x000fc8000c000000 */
[----:B------:R-:W-:Y:S02]  /*2750*/  UIADD3 UR6, UPT, UPT, UR5, -UR4, URZ ;  /* 0x8000000405067290 */ /* 0x000fe4000fffe0ff */
[----:B------:R-:W-:Y:S02]  /*2760*/  UIADD3 UR4, UPT, UPT, -UR5, UR4, URZ ;  /* 0x0000000405047290 */ /* 0x000fe4000fffe1ff */
[----:B------:R-:W-:Y:S02]  /*2770*/  UIMAD UR31, UR6, UR10, UR31 ;  /* 0x0000000a061f72a4 */ /* 0x000fe4000f8e021f */
[----:B------:R-:W-:-:S12]  /*2780*/  UIMAD UR37, UR4, UR12, UR37 ;  /* 0x0000000c042572a4 */ /* 0x000fd8000f8e0225 */
.L_x_41:
[----:B------:R-:W-:Y:S01]  /*2790*/  VIADD R11, R11, 0x1 ;  /* 0x000000010b0b7836 */ /* 0x000fe20000000000 */
[----:B------:R-:W-:Y:S01]  /*27a0*/  R2UR UR4, R82 ;  /* 0x00000000520472ca */ /* 0x000fe200000e0000 */
[----:B------:R-:W-:Y:S01]  /*27b0*/  UIADD3 UR20, UPT, UPT, UR31, UR63, URZ ;  /* 0x0000003f1f147290 */ /* 0x000fe2000fffe0ff */
[----:B------:R-:W-:Y:S02]  /*27c0*/  PLOP3.LUT P1, PT, PT, PT, PT, 0x80, 0x8 ;  /* 0x000000000008781c */ /* 0x000fe40003f2f070 */
[----:B------:R-:W-:-:S04]  /*27d0*/  ISETP.NE.AND P0, PT, R11, 0x2, PT ;  /* 0x000000020b00780c */ /* 0x000fc80003f05270 */
[----:B------:R-:W-:Y:S02]  /*27e0*/  SEL R3, RZ, 0x1, P0 ;  /* 0x00000001ff037807 */ /* 0x000fe40000000000 */
[----:B------:R-:W-:Y:S02]  /*27f0*/  SEL R11, R11, RZ, P0 ;  /* 0x000000ff0b0b7207 */ /* 0x000fe40000000000 */
[----:B------:R-:W-:Y:S01]  /*2800*/  LOP3.LUT R10, R10, R3, RZ, 0x3c, !PT ;  /* 0x000000030a0a7212 */ /* 0x000fe200078e3cff */
[----:B------:R-:W-:Y:S01]  /*2810*/  UIADD3 UR16, UPT, UPT, UR37, UR4, URZ ;  /* 0x0000000425107290 */ /* 0x000fe2000fffe0ff */
[----:B------:R-:W-:Y:S11]  /*2820*/  BRA.U UP1, `(.L_x_42) ;  /* 0xfffffff101087547 */ /* 0x000ff6000b83ffff */
[----:B------:R-:W-:Y:S01]  /*2830*/  UIADD3 UR13, UPT, UPT, UR13, 0x30, URZ ;  /* 0x000000300d0d7890 */ /* 0x000fe2000fffe0ff */
[----:B------:R-:W-:-:S03]  /*2840*/  SHF.L.U32 R3, R12, 0x1f, RZ ;  /* 0x0000001f0c037819 */ /* 0x000fc600000006ff */
[----:B------:R-:W-:-:S09]  /*2850*/  ULEA UR4, UR15, UR13, 0x3 ;  /* 0x0000000d0f047291 */ /* 0x000fd2000f8e18ff */
[----:B------:R-:W2:Y:S02]  /*2860*/  SYNCS.PHASECHK.TRANS64.TRYWAIT P0, [UR4], R3 ;  /* 0x00000003ff0075a7 */ /* 0x000ea40008001104 */
[----:B--2---:R-:W-:Y:S05]  /*2870*/  @!P0 BRA `(.L_x_43) ;  /* 0x0000006c00c08947 */ /* 0x004fea0003800000 */
.L_x_145:
[----:B------:R-:W-:-:S04]  /*2880*/  UIADD3 UR4, UPT, UPT, UR15, 0x1, URZ ;  /* 0x000000010f047890 */ /* 0x000fc8000fffe0ff */
[----:B------:R-:W-:-:S04]  /*2890*/  UISETP.NE.AND UP0, UPT, UR4, 0x6, UPT ;  /* 0x000000060400788c */ /* 0x000fc8000bf05270 */
[----:B------:R-:W-:Y:S02]  /*28a0*/  USEL UR6, URZ, 0x1, UP0 ;  /* 0x00000001ff067887 */ /* 0x000fe40008000000 */
[----:B------:R-:W-:-:S04]  /*28b0*/  USEL UR4, UR4, URZ, UP0 ;  /* 0x000000ff04047287 */ /* 0x000fc80008000000 */
[----:B------:R-:W-:Y:S01]  /*28c0*/  ULEA UR5, UR4, UR13, 0x3 ;  /* 0x0000000d04057291 */ /* 0x000fe2000f8e18ff */
[----:B------:R-:W-:-:S04]  /*28d0*/  LOP3.LUT R2, R12, UR6, RZ, 0x3c, !PT ;  /* 0x000000060c027c12 */ /* 0x000fc8000f8e3cff */
[----:B-1----:R-:W-:-:S04]  /*28e0*/  SHF.L.U32 R3, R2, 0x1f, RZ ;  /* 0x0000001f02037819 */ /* 0x002fc800000006ff */
[----:B------:R-:W1:Y:S02]  /*28f0*/  SYNCS.PHASECHK.TRANS64.TRYWAIT P0, [UR5], R3 ;  /* 0x00000003ff0075a7 */ /* 0x000e640008001105 */
[----:B-1----:R-:W-:Y:S05]  /*2900*/  @!P0 BRA `(.L_x_44) ;  /* 0x0000006c00b48947 */ /* 0x002fea0003800000 */
.L_x_147:
        /* <DEDUP_REMOVED lines=9> */
.L_x_149:
        /* <DEDUP_REMOVED lines=9> */
.L_x_151:
        /* <DEDUP_REMOVED lines=9> */
.L_x_153:
[----:B------:R-:W-:-:S04]  /*2ac0*/  UIADD3 UR4, UPT, UPT, UR4, 0x1, URZ ;  /* 0x0000000104047890 */ /* 0x000fc8000fffe0ff */
[----:B------:R-:W-:-:S04]  /*2ad0*/  UISETP.NE.AND UP0, UPT, UR4, 0x6, UPT ;  /* 0x000000060400788c */ /* 0x000fc8000bf05270 */
[----:B------:R-:W-:Y:S02]  /*2ae0*/  USEL UR5, URZ, 0x1, UP0 ;  /* 0x00000001ff057887 */ /* 0x000fe40008000000 */
[----:B------:R-:W-:-:S04]  /*2af0*/  USEL UR4, UR4, URZ, UP0 ;  /* 0x000000ff04047287 */ /* 0x000fc80008000000 */
[----:B------:R-:W-:Y:S01]  /*2b00*/  ULEA UR4, UR4, UR13, 0x3 ;  /* 0x0000000d04047291 */ /* 0x000fe2000f8e18ff */
[----:B-1----:R-:W-:-:S04]  /*2b10*/  LOP3.LUT R3, R2, UR5, RZ, 0x3c, !PT ;  /* 0x0000000502037c12 */ /* 0x002fc8000f8e3cff */
[----:B------:R-:W-:Y:S01]  /*2b20*/  SHF.L.U32 R3, R3, 0x1f, RZ ;  /* 0x0000001f03037819 */ /* 0x000fe200000006ff */
[----:B------:R-:W-:-:S07]  /*2b30*/  IMAD.U32 R0, RZ, RZ, UR4 ;  /* 0x00000004ff007e24 */ /* 0x000fce000f8e00ff */
.L_x_48:
[----:B-1----:R1:W2:Y:S02]  /*2b40*/  SYNCS.PHASECHK.TRANS64.TRYWAIT P0, [R0+URZ], R3 ;  /* 0x00000003000075a7 */ /* 0x0022a400080011ff */
[----:B--2---:R-:W-:Y:S05]  /*2b50*/  @!P0 NANOSLEEP.SYNCS 0x989680 ;  /* 0x009896800000895d */ /* 0x004fea0003900000 */
[----:B------:R-:W2:Y:S02]  /*2b60*/  @!P0 SYNCS.PHASECHK.TRANS64 P0, [R0+URZ], R3 ;  /* 0x00000003000085a7 */ /* 0x000ea400080010ff */
[----:B--2---:R-:W-:Y:S05]  /*2b70*/  @P0 EXIT ;  /* 0x000000000000094d */ /* 0x004fea0003800000 */
[----:B------:R-:W-:Y:S05]  /*2b80*/  BRA `(.L_x_48) ;  /* 0xfffffffc00ec7947 */ /* 0x000fea000383ffff */
.L_x_22:
[----:B------:R-:W-:-:S04]  /*2b90*/  UISETP.NE.AND UP0, UPT, UR47, URZ, UPT ;  /* 0x000000ff2f00728c */ /* 0x000fc8000bf05270 */
[----:B------:R-:W-:-:S09]  /*2ba0*/  UISETP.NE.OR UP0, UPT, UR17, 0x1, UP0 ;  /* 0x000000011100788c */ /* 0x000fd20008705670 */
[----:B------:R-:W-:Y:S05]  /*2bb0*/  BRA.U UP0, `(.L_x_49) ;  /* 0x0000000500487547 */ /* 0x000fea000b800000 */
[----:B------:R-:W-:Y:S01]  /*2bc0*/  ISETP.GE.U32.AND P2, PT, R0, 0x2, PT ;  /* 0x000000020000780c */ /* 0x000fe20003f46070 */
[----:B------:R-:W-:Y:S01]  /*2bd0*/  IMAD.MOV.U32 R12, RZ, RZ, 0x1 ;  /* 0x00000001ff0c7424 */ /* 0x000fe200078e00ff */
[----:B------:R-:W-:Y:S02]  /*2be0*/  CS2R R10, SRZ ;  /* 0x00000000000a7805 */ /* 0x000fe4000001ff00 */
[----:B------:R-:W-:Y:S01]  /*2bf0*/  CS2R R8, SRZ ;  /* 0x0000000000087805 */ /* 0x000fe2000001ff00 */
[----:B------:R-:W-:Y:S01]  /*2c00*/  UMOV UR6, 0x400 ;  /* 0x0000040000067882 */ /* 0x000fe20000000000 */
[----:B------:R-:W-:Y:S01]  /*2c10*/  UMOV UR5, URZ ;  /* 0x000000ff00057c82 */ /* 0x000fe20008000000 */
[----:B------:R-:W-:-:S12]  /*2c20*/  ULEA UR6, UR47, UR6, 0x18 ;  /* 0x000000062f067291 */ /* 0x000fd8000f8ec0ff */
.L_x_53:
[----:B------:R-:W-:Y:S02]  /*2c30*/  LEA R2, R8, UR6, 0x3 ;  /* 0x0000000608027c11 */ /* 0x000fe4000f8e18ff */
[----:B------:R-:W-:-:S03]  /*2c40*/  SHF.L.U32 R5, R9, 0x1f, RZ ;  /* 0x0000001f09057819 */ /* 0x000fc600000006ff */
[----:B------:R-:W-:Y:S01]  /*2c50*/  VIADD R4, R2, 0x120 ;  /* 0x0000012002047836 */ /* 0x000fe20000000000 */
[----:B------:R-:W1:Y:S02]  /*2c60*/  SYNCS.PHASECHK.TRANS64.TRYWAIT P0, [R2+URZ+0x110], R5 ;  /* 0x00011005020075a7 */ /* 0x000e6400080011ff */
[----:B-1----:R-:W-:Y:S05]  /*2c70*/  @!P0 BRA `(.L_x_50) ;  /* 0x0000006c00388947 */ /* 0x002fea0003800000 */
.L_x_154:
[----:B------:R-:W-:Y:S01]  /*2c80*/  ULEA UR4, UR5, UR6, 0x3 ;  /* 0x0000000605047291 */ /* 0x000fe2000f8e18ff */
[----:B------:R-:W-:Y:S02]  /*2c90*/  PRMT R4, RZ, 0x654, R4 ;  /* 0x00000654ff047816 */ /* 0x000fe40000000004 */
[----:B-1----:R-:W-:Y:S01]  /*2ca0*/  SHF.L.U32 R5, R12, 0x1f, RZ ;  /* 0x0000001f0c057819 */ /* 0x002fe200000006ff */
[----:B------:R-:W-:Y:S01]  /*2cb0*/  UIADD3 UR7, UPT, UPT, UR4, 0xb0, URZ ;  /* 0x000000b004077890 */ /* 0x000fe2000fffe0ff */
[----:B------:R1:W-:Y:S05]  /*2cc0*/  SYNCS.ARRIVE.TRANS64.RED.A1T0 RZ, [R4+URZ], RZ ;  /* 0x000000ff04ff79a7 */ /* 0x0003ea00081004ff */
[----:B------:R-:W-:Y:S01]  /*2cd0*/  IMAD.U32 R7, RZ, RZ, UR7 ;  /* 0x00000007ff077e24 */ /* 0x000fe2000f8e00ff */
[----:B------:R-:W2:Y:S04]  /*2ce0*/  SYNCS.PHASECHK.TRANS64.TRYWAIT P0, [UR4+0xc0], R5 ;  /* 0x0000c005ff0075a7 */ /* 0x000ea80008001104 */
[----:B------:R-:W-:Y:S01]  /*2cf0*/  PRMT R6, R0, 0x654, R7 ;  /* 0x0000065400067816 */ /* 0x000fe20000000007 */
[----:B-1----:R-:W-:Y:S01]  /*2d00*/  @!P2 IMAD.MOV.U32 R4, RZ, RZ, 0x10 ;  /* 0x00000010ff04a424 */ /* 0x002fe200078e00ff */
[----:B--2---:R-:W-:Y:S06]  /*2d10*/  @!P0 BRA `(.L_x_51) ;  /* 0x0000006c00248947 */ /* 0x004fec0003800000 */
.L_x_156:
[----:B------:R-:W-:Y:S01]  /*2d20*/  ULEA UR8, UR5, UR6, 0x4 ;  /* 0x0000000605087291 */ /* 0x000fe2000f8e20ff */
[----:B------:R-:W-:Y:S01]  /*2d30*/  SEL R3, R6, R3, !P2 ;  /* 0x0000000306037207 */ /* 0x000fe20005000000 */
[----:B------:R-:W-:Y:S01]  /*2d40*/  UIADD3 UR9, UPT, UPT, UR4, 0xb0, URZ ;  /* 0x000000b004097890 */ /* 0x000fe2000fffe0ff */
[----:B-1----:R-:W-:Y:S01]  /*2d50*/  LEA R2, R11, UR6, 0x3 ;  /* 0x000000060b027c11 */ /* 0x002fe2000f8e18ff */
[----:B------:R-:W-:Y:S01]  /*2d60*/  UIADD3 UR8, UPT, UPT, UR8, 0x140, URZ ;  /* 0x0000014008087890 */ /* 0x000fe2000fffe0ff */
[----:B------:R-:W-:Y:S01]  /*2d70*/  SHF.L.U32 R5, R10, 0x1f, RZ ;  /* 0x0000001f0a057819 */ /* 0x000fe200000006ff */
[----:B------:R1:W-:Y:S01]  /*2d80*/  @!P2 SYNCS.ARRIVE.TRANS64.RED RZ, [R3+URZ], R4 ;  /* 0x0000000403ffa9a7 */ /* 0x0003e200080004ff */
[----:B------:R-:W-:Y:S01]  /*2d90*/  UIADD3 UR4, UPT, UPT, UR5, 0x1, URZ ;  /* 0x0000000105047890 */ /* 0x000fe2000fffe0ff */
[----:B------:R-:W-:-:S03]  /*2da0*/  VIADD R8, R8, 0x1 ;  /* 0x0000000108087836 */ /* 0x000fc60000000000 */
[----:B------:R-:W-:Y:S02]  /*2db0*/  UISETP.NE.AND UP0, UPT, UR4, 0x2, UPT ;  /* 0x000000020400788c */ /* 0x000fe4000bf05270 */
[----:B------:R-:W-:Y:S06]  /*2dc0*/  UGETNEXTWORKID.BROADCAST [UR8], [UR9] ;  /* 0x00000000080073ca */ /* 0x000fec0008000100 */
[----:B------:R-:W-:Y:S01]  /*2dd0*/  USEL UR7, URZ, 0x1, UP0 ;  /* 0x00000001ff077887 */ /* 0x000fe20008000000 */
[----:B------:R-:W-:Y:S01]  /*2de0*/  ISETP.NE.AND P0, PT, R8, 0x2, PT ;  /* 0x000000020800780c */ /* 0x000fe20003f05270 */
[----:B------:R-:W-:Y:S01]  /*2df0*/  USEL UR5, UR4, URZ, UP0 ;  /* 0x000000ff04057287 */ /* 0x000fe20008000000 */
[----:B------:R-:W2:Y:S03]  /*2e00*/  SYNCS.PHASECHK.TRANS64.TRYWAIT P1, [R2+URZ+0xb0], R5 ;  /* 0x0000b005020075a7 */ /* 0x000ea600080211ff */
[----:B------:R-:W-:Y:S01]  /*2e10*/  LOP3.LUT R12, R12, UR7, RZ, 0x3c, !PT ;  /* 0x000000070c0c7c12 */ /* 0x000fe2000f8e3cff */
[----:B-12---:R-:W-:Y:S07]  /*2e20*/  @!P1 BRA `(.L_x_52) ;  /* 0x0000006800f89947 */ /* 0x006fee0003800000 */
.L_x_157:
[C---:B------:R-:W-:Y:S01]  /*2e30*/  LEA R4, R11.reuse, UR6, 0x4 ;  /* 0x000000060b047c11 */ /* 0x040fe2000f8e20ff */
[----:B-1----:R-:W-:Y:S01]  /*2e40*/  VIADD R2, R2, 0xc0 ;  /* 0x000000c002027836 */ /* 0x002fe20000000000 */
[----:B------:R-:W-:Y:S01]  /*2e50*/  SEL R8, R8, RZ, P0 ;  /* 0x000000ff08087207 */ /* 0x000fe20000000000 */
[----:B------:R-:W-:-:S03]  /*2e60*/  VIADD R11, R11, 0x1 ;  /* 0x000000010b0b7836 */ /* 0x000fc60000000000 */
[----:B------:R-:W1:Y:S01]  /*2e70*/  LDS.128 R4, [R4+0x140] ;  /* 0x0001400004047984 */ /* 0x000e620000000c00 */
[----:B------:R-:W-:Y:S02]  /*2e80*/  PRMT R2, RZ, 0x654, R2 ;  /* 0x00000654ff027816 */ /* 0x000fe40000000002 */
[C---:B------:R-:W-:Y:S01]  /*2e90*/  ISETP.NE.AND P1, PT, R11.reuse, 0x2, PT ;  /* 0x000000020b00780c */ /* 0x040fe20003f25270 */
[----:B------:R-:W-:Y:S01]  /*2ea0*/  @!PT LDS RZ, [RZ] ;  /* 0x00000000fffff984 */ /* 0x000fe20000000800 */
[----:B------:R-:W-:Y:S01]  /*2eb0*/  @!PT LDS RZ, [RZ] ;  /* 0x00000000fffff984 */ /* 0x000fe20000000800 */
[----:B------:R-:W-:Y:S01]  /*2ec0*/  @!PT LDS RZ, [RZ] ;  /* 0x00000000fffff984 */ /* 0x000fe20000000800 */
[----:B------:R-:W-:Y:S01]  /*2ed0*/  @!PT LDS RZ, [RZ] ;  /* 0x00000000fffff984 */ /* 0x000fe20000000800 */
[----:B------:R2:W-:Y:S06]  /*2ee0*/  MEMBAR.ALL.CTA ;  /* 0x0000000000007992 */ /* 0x0005ec0000008000 */
[----:B--2---:R-:W2:Y:S01]  /*2ef0*/  FENCE.VIEW.ASYNC.S ;  /* 0x00000000000073c6 */ /* 0x004ea20000000000 */
[----:B------:R-:W-:Y:S01]  /*2f00*/  SEL R11, R11, RZ, P1 ;  /* 0x000000ff0b0b7207 */ /* 0x000fe20000800000 */
[----:B--2---:R2:W-:Y:S01]  /*2f10*/  SYNCS.ARRIVE.TRANS64.RED.A1T0 RZ, [R2+URZ], RZ ;  /* 0x000000ff02ff79a7 */ /* 0x0045e200081004ff */
[----:B-1----:R-:W-:-:S02]  /*2f20*/  LOP3.LUT P3, RZ, R6, 0x1, RZ, 0xc0, !PT ;  /* 0x0000000106ff7812 */ /* 0x002fc4000786c0ff */
[----:B------:R-:W-:-:S04]  /*2f30*/  SEL R5, RZ, 0x1, P1 ;  /* 0x00000001ff057807 */ /* 0x000fc80000800000 */
[----:B------:R-:W-:Y:S02]  /*2f40*/  LOP3.LUT R10, R10, R5, RZ, 0x3c, !PT ;  /* 0x000000050a0a7212 */ /* 0x000fe400078e3cff */
[----:B--2---:R-:W-:-:S04]  /*2f50*/  SEL R2, RZ, 0x1, P0 ;  /* 0x00000001ff027807 */ /* 0x004fc80000000000 */
[----:B------:R-:W-:Y:S01]  /*2f60*/  LOP3.LUT R9, R9, R2, RZ, 0x3c, !PT ;  /* 0x0000000209097212 */ /* 0x000fe200078e3cff */
[----:B------:R-:W-:Y:S06]  /*2f70*/  @P3 BRA `(.L_x_53) ;  /* 0xfffffffc002c3947 */ /* 0x000fec000383ffff */
[----:B------:R-:W-:Y:S01]  /*2f80*/  ULEA UR4, UR5, UR6, 0x3 ;  /* 0x0000000605047291 */ /* 0x000fe2000f8e18ff */
[----:B------:R-:W-:-:S08]  /*2f90*/  SHF.L.U32 R3, R12, 0x1f, RZ ;  /* 0x0000001f0c037819 */ /* 0x000fd000000006ff */
[----:B------:R-:W1:Y:S02]  /*2fa0*/  SYNCS.PHASECHK.TRANS64 P0, [UR4+0xc0], R3 ;  /* 0x0000c003ff0075a7 */ /* 0x000e640008001004 */
[----:B-1----:R-:W-:Y:S05]  /*2fb0*/  @P0 BRA `(.L_x_54) ;  /* 0x0000000000080947 */ /* 0x002fea0003800000 */
[----:B------:R-:W1:Y:S02]  /*2fc0*/  SYNCS.PHASECHK.TRANS64.TRYWAIT P0, [UR4+0xc0], R3 ;  /* 0x0000c003ff0075a7 */ /* 0x000e640008001104 */
[----:B-1----:R-:W-:Y:S05]  /*2fd0*/  @!P0 BRA `(.L_x_55) ;  /* 0x0000006800a08947 */ /* 0x002fea0003800000 */
.L_x_54:
[----:B------:R-:W-:-:S04]  /*2fe0*/  UIADD3 UR7, UPT, UPT, UR5, 0x1, URZ ;  /* 0x0000000105077890 */ /* 0x000fc8000fffe0ff */
[----:B------:R-:W-:-:S04]  /*2ff0*/  UISETP.NE.AND UP0, UPT, UR7, 0x2, UPT ;  /* 0x000000020700788c */ /* 0x000fc8000bf05270 */
[----:B------:R-:W-:Y:S02]  /*3000*/  USEL UR8, URZ, 0x1, UP0 ;  /* 0x00000001ff087887 */ /* 0x000fe40008000000 */
[----:B------:R-:W-:-:S04]  /*3010*/  USEL UR7, UR7, URZ, UP0 ;  /* 0x000000ff07077287 */ /* 0x000fc80008000000 */
[----:B------:R-:W-:Y:S01]  /*3020*/  ULEA UR7, UR7, UR6, 0x3 ;  /* 0x0000000607077291 */ /* 0x000fe2000f8e18ff */
[----:B-1----:R-:W-:-:S04]  /*3030*/  LOP3.LUT R3, R12, UR8, RZ, 0x3c, !PT ;  /* 0x000000080c037c12 */ /* 0x002fc8000f8e3cff */
[----:B------:R-:W-:-:S04]  /*3040*/  SHF.L.U32 R0, R3, 0x1f, RZ ;  /* 0x0000001f03007819 */ /* 0x000fc800000006ff */
[----:B------:R-:W1:Y:S02]  /*3050*/  SYNCS.PHASECHK.TRANS64 P0, [UR7+0xc0], R0 ;  /* 0x0000c000ff0075a7 */ /* 0x000e640008001007 */
[----:B-1----:R-:W-:Y:S05]  /*3060*/  @P0 EXIT ;  /* 0x000000000000094d */ /* 0x002fea0003800000 */
[----:B------:R-:W-:Y:S02]  /*3070*/  SHF.L.U32 R3, R3, 0x1f, RZ ;  /* 0x0000001f03037819 */ /* 0x000fe400000006ff */
[----:B------:R-:W-:-:S07]  /*3080*/  MOV R0, UR7 ;  /* 0x0000000700007c02 */ /* 0x000fce0008000f00 */
.L_x_56:
[----:B-1----:R1:W2:Y:S02]  /*3090*/  SYNCS.PHASECHK.TRANS64.TRYWAIT P0, [R0+URZ+0xc0], R3 ;  /* 0x0000c003000075a7 */ /* 0x0022a400080011ff */
[----:B--2---:R-:W-:Y:S05]  /*30a0*/  @!P0 NANOSLEEP.SYNCS 0x989680 ;  /* 0x009896800000895d */ /* 0x004fea0003900000 */
[----:B------:R-:W2:Y:S02]  /*30b0*/  @!P0 SYNCS.PHASECHK.TRANS64 P0, [R0+URZ+0xc0], R3 ;  /* 0x0000c003000085a7 */ /* 0x000ea400080010ff */
[----:B--2---:R-:W-:Y:S05]  /*30c0*/  @P0 EXIT ;  /* 0x000000000000094d */ /* 0x004fea0003800000 */
[----:B------:R-:W-:Y:S05]  /*30d0*/  BRA `(.L_x_56) ;  /* 0xfffffffc00ec7947 */ /* 0x000fea000383ffff */
.L_x_49:
[----:B------:R-:W-:Y:S05]  /*30e0*/  BRA.U UP4, `(.L_x_57) ;  /* 0x0000000d04bc7547 */ /* 0x000fea000b800000 */
[----:B------:R-:W-:Y:S01]  /*30f0*/  UMOV UR4, 0x40 ;  /* 0x0000004000047882 */ /* 0x000fe20000000000 */
[----:B------:R-:W-:Y:S01]  /*3100*/  NOP ;  /* 0x0000000000007918 */ /* 0x000fe20000000000 */
[----:B------:R-:W-:Y:S01]  /*3110*/  ULEA UR5, UR47, UR4, 0x18 ;  /* 0x000000042f057291 */ /* 0x000fe2000f8ec0ff */
[----:B------:R-:W-:Y:S02]  /*3120*/  UMOV UR6, 0x400 ;  /* 0x0000040000067882 */ /* 0x000fe40000000000 */
[----:B------:R-:W-:-:S06]  /*3130*/  ULEA UR6, UR47, UR6, 0x18 ;  /* 0x000000062f067291 */ /* 0x000fcc000f8ec0ff */
[----:B------:R-:W1:Y:S02]  /*3140*/  LDS.U8 R0, [UR5+0x1c] ;  /* 0x00001c05ff007984 */ /* 0x000e640008000000 */
[----:B-1----:R-:W-:-:S13]  /*3150*/  ISETP.NE.AND P0, PT, R0, RZ, PT ;  /* 0x000000ff0000720c */ /* 0x002fda0003f05270 */
[----:B------:R-:W-:Y:S05]  /*3160*/  @P0 BRA `(.L_x_58) ;  /* 0x0000000000580947 */ /* 0x000fea0003800000 */
[----:B------:R-:W-:-:S13]  /*3170*/  ELECT P0, URZ, PT ;  /* 0x0000000000ff782f */ /* 0x000fda0003800000 */
[----:B------:R-:W-:Y:S05]  /*3180*/  @!P0 BRA `(.L_x_59) ;  /* 0x0000000000608947 */ /* 0x000fea0003800000 */
[----:B------:R-:W-:Y:S01]  /*3190*/  UMOV UR4, 0x10 ;  /* 0x0000001000047882 */ /* 0x000fe20000000000 */
[----:B------:R-:W-:Y:S01]  /*31a0*/  HFMA2 R0, -RZ, RZ, 0, 5.9604644775390625e-08 ;  /* 0x00000001ff007431 */ /* 0x000fe200000001ff */
[----:B------:R-:W-:-:S03]  /*31b0*/  MOV R3, 0xffff ;  /* 0x0000ffff00037802 */ /* 0x000fc60000000f00 */
[----:B------:R-:W-:Y:S04]  /*31c0*/  DEPBAR.LE SB1, 0x36 ;  /* 0x00009d800000791a */ /* 0x000fe80000000000 */
[----:B------:R-:W1:Y:S02]  /*31d0*/  UTCATOMSWS.FIND_AND_SET.ALIGN UP0, UR4, UR4 ;  /* 0x00000004000475e3 */ /* 0x000e640008000800 */
[----:B-1----:R-:W-:Y:S01]  /*31e0*/  MOV R4, UR4 ;  /* 0x0000000400047c02 */ /* 0x002fe20008000f00 */
[----:B------:R-:W-:Y:S06]  /*31f0*/  BRA.U UP0, `(.L_x_60) ;  /* 0x0000000100187547 */ /* 0x000fec000b800000 */
.L_x_61:
[----:B------:R-:W-:Y:S05]  /*3200*/  NANOSLEEP 0x64 ;  /* 0x000000640000795d */ /* 0x000fea0003800000 */
[----:B------:R-:W-:-:S05]  /*3210*/  UMOV UR4, 0x10 ;  /* 0x0000001000047882 */ /* 0x000fca0000000000 */
[----:B------:R-:W-:Y:S04]  /*3220*/  DEPBAR.LE SB1, 0x36 ;  /* 0x00009d800000791a */ /* 0x000fe80000000000 */
[----:B------:R-:W1:Y:S02]  /*3230*/  UTCATOMSWS.FIND_AND_SET.ALIGN UP0, UR4, UR4 ;  /* 0x00000004000475e3 */ /* 0x000e640008000800 */
[----:B-1----:R-:W-:Y:S01]  /*3240*/  MOV R4, UR4 ;  /* 0x0000000400047c02 */ /* 0x002fe20008000f00 */
[----:B------:R-:W-:Y:S05]  /*3250*/  BRA.U !UP0, `(.L_x_61) ;  /* 0xfffffffd08e87547 */ /* 0x000fea000b83ffff */
.L_x_60:
[-C--:B------:R-:W-:Y:S02]  /*3260*/  SHF.L.U32 R3, R3, R4.reuse, RZ ;  /* 0x0000000403037219 */ /* 0x080fe400000006ff */
[----:B------:R-:W-:Y:S01]  /*3270*/  SHF.L.U32 R0, R0, R4, RZ ;  /* 0x0000000400007219 */ /* 0x000fe200000006ff */
[----:B------:R-:W-:Y:S02]  /*3280*/  IMAD.SHL.U32 R4, R4, 0x20, RZ ;  /* 0x0000002004047824 */ /* 0x000fe400078e00ff */
[----:B------:R1:W-:Y:S04]  /*3290*/  ATOMS.OR RZ, [UR5+0x14], R3 ;  /* 0x00001403ffff798c */ /* 0x0003e8000b000005 */
[----:B------:R1:W-:Y:S04]  /*32a0*/  ATOMS.OR RZ, [UR5+0x18], R0 ;  /* 0x00001800ffff798c */ /* 0x0003e8000b000005 */
[----:B------:R1:W-:Y:S01]  /*32b0*/  STS [UR6+0x160], R4 ;  /* 0x00016004ff007988 */ /* 0x0003e20008000806 */
[----:B------:R-:W-:Y:S05]  /*32c0*/  BRA `(.L_x_59) ;  /* 0x0000000000107947 */ /* 0x000fea0003800000 */
.L_x_58:
[----:B------:R-:W-:Y:S02]  /*32d0*/  MOV R0, 0xffffffff ;  /* 0xffffffff00007802 */ /* 0x000fe40000000f00 */
[----:B------:R-:W-:-:S03]  /*32e0*/  MOV R4, 0x3310 ;  /* 0x0000331000047802 */ /* 0x000fc60000000f00 */
[----:B------:R1:W-:Y:S04]  /*32f0*/  STS [UR6+0x160], R0 ;  /* 0x00016000ff007988 */ /* 0x0003e80008000806 */
[----:B-1---5:R-:W-:Y:S05]  /*3300*/  CALL.REL.NOINC `($__internal_1_$__cuda_sm10x_tcgen05_guardrail_trap_phase_invalid_during_alloc) ;  /* 0x0000006c00ec7944 */ /* 0x022fea0003c00000 */
.L_x_59:
[----:B------:R-:W-:Y:S05]  /*3310*/  WARPSYNC.ALL ;  /* 0x0000000000007948 */ /* 0x000fea0003800000 */
[----:B------:R-:W2:Y:S01]  /*3320*/  S2UR UR4, SR_CgaCtaId ;  /* 0x00000000000479c3 */ /* 0x000ea20000008800 */
[----:B------:R-:W-:Y:S01]  /*3330*/  UMOV UR26, 0x400 ;  /* 0x00000400001a7882 */ /* 0x000fe20000000000 */
[----:B------:R-:W-:-:S06]  /*3340*/  NOP ;  /* 0x0000000000007918 */ /* 0x000fcc0000000000 */
[----:B------:R-:W-:Y:S06]  /*3350*/  BAR.ARV 0x6, 0xa0 ;  /* 0x0182800000007b1d */ /* 0x000fec0000002000 */
[----:B------:R-:W3:Y:S01]  /*3360*/  LDCU UR5, c[0x0][0x38c] ;  /* 0x00007180ff0577ac */ /* 0x000ee20008000800 */
[----:B------:R-:W-:Y:S01]  /*3370*/  LOP3.LUT R2, R2, 0xffff, RZ, 0xc0, !PT ;  /* 0x0000ffff02027812 */ /* 0x000fe200078ec0ff */
[----:B------:R-:W-:Y:S01]  /*3380*/  IMAD.MOV.U32 R11, RZ, RZ, 0x1 ;  /* 0x00000001ff0b7424 */ /* 0x000fe200078e00ff */
[----:B------:R-:W-:Y:S01]  /*3390*/  CS2R R8, SRZ ;  /* 0x0000000000087805 */ /* 0x000fe2000001ff00 */
[----:B------:R-:W4:Y:S01]  /*33a0*/  LDCU UR7, c[0x0][0x38c] ;  /* 0x00007180ff0777ac */ /* 0x000f220008000800 */
[----:B------:R-:W-:Y:S01]  /*33b0*/  R2UR UR27, R2 ;  /* 0x00000000021b72ca */ /* 0x000fe200000e0000 */
[----:B------:R-:W-:Y:S01]  /*33c0*/  IMAD.MOV.U32 R10, RZ, RZ, RZ ;  /* 0x000000ffff0a7224 */ /* 0x000fe200078e00ff */
[----:B------:R-:W-:Y:S01]  /*33d0*/  UMOV UR31, URZ ;  /* 0x000000ff001f7c82 */ /* 0x000fe20008000000 */
[----:B------:R-:W-:Y:S01]  /*33e0*/  UMOV UR22, URZ ;  /* 0x000000ff00167c82 */ /* 0x000fe20008000000 */
[----:B--2---:R-:W-:Y:S01]  /*33f0*/  ULEA UR26, UR4, UR26, 0x18 ;  /* 0x0000001a041a7291 */ /* 0x004fe2000f8ec0ff */
[----:B------:R-:W-:Y:S01]  /*3400*/  UMOV UR38, 0x0 ;  /* 0x0000000000267882 */ /* 0x000fe20000000000 */
[----:B------:R-:W-:-:S02]  /*3410*/  UMOV UR39, 0x8210010 ;  /* 0x0821001000277882 */ /* 0x000fc40000000000 */
[----:B------:R-:W-:Y:S02]  /*3420*/  UIADD3 UR4, UPT, UPT, UR26, 0x8400, URZ ;  /* 0x000084001a047890 */ /* 0x000fe4000fffe0ff */
[----:B------:R-:W-:Y:S02]  /*3430*/  UIADD3 UR6, UPT, UPT, UR26, 0x20400, URZ ;  /* 0x000204001a067890 */ /* 0x000fe4000fffe0ff */
[----:B---3--:R-:W-:Y:S01]  /*3440*/  UIADD3 UR5, UPT, UPT, UR5, 0x3f, URZ ;  /* 0x0000003f05057890 */ /* 0x008fe2000fffe0ff */
[----:B-1----:R-:W1:Y:S01]  /*3450*/  LDS R0, [UR26+0x160] ;  /* 0x0001601aff007984 */ /* 0x002e620008000800 */
[----:B------:R-:W-:Y:S01]  /*3460*/  UMOV UR36, 0x0 ;  /* 0x0000000000247882 */ /* 0x000fe20000000000 */
[----:B------:R-:W-:Y:S01]  /*3470*/  UMOV UR37, 0x8210010 ;  /* 0x0821001000257882 */ /* 0x000fe20000000000 */
[----:B------:R-:W-:Y:S02]  /*3480*/  USHF.R.S32.HI UR40, URZ, 0x1f, UR5 ;  /* 0x0000001fff287899 */ /* 0x000fe40008011405 */
[----:B----4-:R-:W-:-:S02]  /*3490*/  UISETP.GE.AND UP4, UPT, UR7, 0x1, UPT ;  /* 0x000000010700788c */ /* 0x010fc4000bf86270 */
[----:B------:R-:W-:Y:S02]  /*34a0*/  ULEA.HI UR40, UR40, UR5, URZ, 0x6 ;  /* 0x0000000528287291 */ /* 0x000fe4000f8f30ff */
[----:B------:R-:W-:Y:S02]  /*34b0*/  USHF.R.U32.HI UR5, URZ, 0x4, UR4 ;  /* 0x00000004ff057899 */ /* 0x000fe40008011604 */
[----:B------:R-:W-:Y:S02]  /*34c0*/  USHF.R.S32.HI UR40, URZ, 0x6, UR40 ;  /* 0x00000006ff287899 */ /* 0x000fe40008011428 */
[----:B------:R-:W-:Y:S02]  /*34d0*/  USHF.R.U32.HI UR4, URZ, 0x4, UR6 ;  /* 0x00000004ff047899 */ /* 0x000fe40008011606 */
[----:B------:R-:W-:Y:S02]  /*34e0*/  UISETP.LT.AND UP0, UPT, UR40, 0x1, UPT ;  /* 0x000000012800788c */ /* 0x000fe4000bf01270 */
[----:B------:R-:W-:-:S02]  /*34f0*/  ULOP3.LUT UR5, UR5, 0x3fff, URZ, 0xc0, !UPT ;  /* 0x00003fff05057892 */ /* 0x000fc4000f8ec0ff */
[----:B------:R-:W-:Y:S02]  /*3500*/  ULOP3.LUT UR4, UR4, 0x3fff, URZ, 0xc0, !UPT ;  /* 0x00003fff04047892 */ /* 0x000fe4000f8ec0ff */
[----:B------:R-:W-:Y:S02]  /*3510*/  USEL UR41, UR40, 0x1, !UP0 ;  /* 0x0000000128297887 */ /* 0x000fe4000c000000 */
[----:B------:R-:W-:Y:S02]  /*3520*/  ULOP3.LUT UR28, UR5, 0x10000, URZ, 0xfc, !UPT ;  /* 0x00010000051c7892 */ /* 0x000fe4000f8efcff */
[----:B------:R-:W-:Y:S02]  /*3530*/  ULOP3.LUT UR29, UR4, 0x2000000, URZ, 0xfc, !UPT ;  /* 0x02000000041d7892 */ /* 0x000fe4000f8efcff */
[----:B------:R-:W-:Y:S01]  /*3540*/  UIADD3 UR41, UPT, UPT, -UR41, URZ, URZ ;  /* 0x000000ff29297290 */ /* 0x000fe2000fffe1ff */
[----:B------:R-:W-:Y:S01]  /*3550*/  UMOV UR34, 0x0 ;  /* 0x0000000000227882 */ /* 0x000fe20000000000 */
[----:B------:R-:W-:Y:S01]  /*3560*/  UMOV UR35, 0x8210010 ;  /* 0x0821001000237882 */ /* 0x000fe20000000000 */
[----:B------:R-:W-:Y:S01]  /*3570*/  UMOV UR32, 0x0 ;  /* 0x0000000000207882 */ /* 0x000fe20000000000 */
[----:B------:R-:W-:Y:S01]  /*3580*/  UMOV UR33, 0x8210010 ;  /* 0x0821001000217882 */ /* 0x000fe20000000000 */
[----:B-1----:R-:W-:-:S15]  /*3590*/  R2UR UR42, R0 ;  /* 0x00000000002a72ca */ /* 0x002fde00000e0000 */
.L_x_68:
[----:B------:R-:W-:Y:S02]  /*35a0*/  LEA R0, R10, UR26, 0x3 ;  /* 0x0000001a0a007c11 */ /* 0x000fe4000f8e18ff */
[----:B------:R-:W-:Y:S02]  /*35b0*/  SHF.L.U32 R5, R9, 0x1f, RZ ;  /* 0x0000001f09057819 */ /* 0x000fe400000006ff */
[----:B------:R-:W-:Y:S01]  /*35c0*/  PLOP3.LUT P0, PT, PT, PT, UP4, 0x80, 0x8 ;  /* 0x000000000008781c */ /* 0x000fe20003f0f048 */
[----:B------:R-:W-:Y:S01]  /*35d0*/  VIADD R3, R0, 0xc0 ;  /* 0x000000c000037836 */ /* 0x000fe20000000000 */
[----:B-1----:R-:W1:Y:S02]  /*35e0*/  SYNCS.PHASECHK.TRANS64.TRYWAIT P1, [R0+URZ+0xb0], R5 ;  /* 0x0000b005000075a7 */ /* 0x002e6400080211ff */
[----:B-1-3--:R-:W-:Y:S09]  /*35f0*/  @!P1 BRA `(.L_x_62) ;  /* 0x0000006400309947 */ /* 0x00aff20003800000 */
.L_x_159:
[----:B------:R-:W-:Y:S01]  /*3600*/  LEA R4, R10, UR26, 0x4 ;  /* 0x0000001a0a047c11 */ /* 0x000fe2000f8e20ff */
[----:B------:R-:W-:Y:S01]  /*3610*/  @UP4 ULEA UR4, UR22, UR26, 0x3 ;  /* 0x0000001a16044291 */ /* 0x000fe2000f8e18ff */
[----:B------:R-:W-:Y:S01]  /*3620*/  PLOP3.LUT P2, PT, PT, PT, PT, 0x80, 0x8 ;  /* 0x000000000008781c */ /* 0x000fe20003f4f070 */
[----:B------:R-:W-:Y:S01]  /*3630*/  ULEA UR30, UR31, UR26, 0x3 ;  /* 0x0000001a1f1e7291 */ /* 0x000fe2000f8e18ff */
[----:B------:R-:W-:Y:S01]  /*3640*/  PRMT R3, RZ, 0x654, R3 ;  /* 0x00000654ff037816 */ /* 0x000fe20000000003 */
[----:B------:R-:W-:Y:S01]  /*3650*/  ULEA UR11, UR31, UR42, 0x7 ;  /* 0x0000002a1f0b7291 */ /* 0x000fe2000f8e38ff */
[----:B-1----:R-:W1:Y:S01]  /*3660*/  LDS.128 R4, [R4+0x140] ;  /* 0x0001400004047984 */ /* 0x002e620000000c00 */
[----:B------:R-:W-:Y:S02]  /*3670*/  @P0 SHF.L.U32 R2, R8, 0x1f, RZ ;  /* 0x0000001f08020819 */ /* 0x000fe400000006ff */
[----:B------:R-:W-:Y:S01]  /*3680*/  SHF.L.U32 R0, R11, 0x1f, RZ ;  /* 0x0000001f0b007819 */ /* 0x000fe200000006ff */
[----:B------:R-:W-:Y:S01]  /*3690*/  @!PT LDS RZ, [RZ] ;  /* 0x00000000fffff984 */ /* 0x000fe20000000800 */
[----:B------:R-:W-:Y:S01]  /*36a0*/  @!PT LDS RZ, [RZ] ;  /* 0x00000000fffff984 */ /* 0x000fe20000000800 */
[----:B------:R-:W-:Y:S01]  /*36b0*/  @!PT LDS RZ, [RZ] ;  /* 0x00000000fffff984 */ /* 0x000fe20000000800 */
[----:B------:R-:W-:Y:S01]  /*36c0*/  @!PT LDS RZ, [RZ] ;  /* 0x00000000fffff984 */ /* 0x000fe20000000800 */
[----:B------:R2:W-:Y:S06]  /*36d0*/  MEMBAR.ALL.CTA ;  /* 0x0000000000007992 */ /* 0x0005ec0000008000 */
[----:B--2---:R-:W2:Y:S02]  /*36e0*/  FENCE.VIEW.ASYNC.S ;  /* 0x00000000000073c6 */ /* 0x004ea40000000000 */
[----:B--2---:R2:W-:Y:S01]  /*36f0*/  SYNCS.ARRIVE.TRANS64.RED.A1T0 RZ, [R3+URZ], RZ ;  /* 0x000000ff03ff79a7 */ /* 0x0045e200081004ff */
[----:B------:R2:W3:Y:S01]  /*3700*/  @P0 SYNCS.PHASECHK.TRANS64.TRYWAIT P2, [UR4], R2 ;  /* 0x00000002ff0005a7 */ /* 0x0004e20008041104 */
[----:B-1----:R-:W-:Y:S01]  /*3710*/  LOP3.LUT P1, RZ, R6, 0x1, RZ, 0xc0, !PT ;  /* 0x0000000106ff7812 */ /* 0x002fe2000782c0ff */
[----:B------:R-:W1:Y:S02]  /*3720*/  SYNCS.PHASECHK.TRANS64.TRYWAIT P0, [UR30+0xf0], R0 ;  /* 0x0000f000ff0075a7 */ /* 0x000e64000800111e */
[----:B-123--:R-:W-:Y:S10]  /*3730*/  @!P0 BRA `(.L_x_63) ;  /* 0x0000006000f48947 */ /* 0x00eff40003800000 */
.L_x_161:
[----:B------:R-:W-:Y:S01]  /*3740*/  IADD3 R10, PT, PT, R10, 0x1, RZ ;  /* 0x000000010a0a7810 */ /* 0x000fe20007ffe0ff */
[----:B------:R-:W-:Y:S06]  /*3750*/  BRA.U !UP4, `(.L_x_64) ;  /* 0x000000010cc07547 */ /* 0x000fec000b800000 */
[----:B------:R-:W-:Y:S01]  /*3760*/  UPLOP3.LUT UP2, UPT, UPT, UPT, UPT, 0x40, 0x4 ;  /* 0x000000000004789c */ /* 0x000fe20003f4e870 */
[----:B------:R-:W-:Y:S01]  /*3770*/  UMOV UR24, UR41 ;  /* 0x0000002900187c82 */ /* 0x000fe20008000000 */
[----:B------:R-:W-:Y:S01]  /*3780*/  UMOV UR23, UR40 ;  /* 0x0000002800177c82 */ /* 0x000fe20008000000 */
[----:B------:R-:W-:-:S08]  /*3790*/  UMOV UR10, UR22 ;  /* 0x00000016000a7c82 */ /* 0x000fd00008000000 */
.L_x_67:
[----:B------:R-:W-:Y:S02]  /*37a0*/  UIADD3 UR24, UPT, UPT, UR24, 0x1, URZ ;  /* 0x0000000118187890 */ /* 0x000fe4000fffe0ff */
[----:B--2---:R-:W-:Y:S02]  /*37b0*/  ULEA UR5, UR10, UR26, 0x3 ;  /* 0x0000001a0a057291 */ /* 0x004fe4000f8e18ff */
[----:B------:R-:W-:Y:S01]  /*37c0*/  UISETP.NE.AND UP3, UPT, UR24, URZ, UPT ;  /* 0x000000ff1800728c */ /* 0x000fe2000bf65270 */
[----:B---3--:R-:W-:Y:S10]  /*37d0*/  @P2 BRA `(.L_x_65) ;  /* 0x00000000000c2947 */ /* 0x008ff40003800000 */
[----:B-1----:R-:W-:Y:S04]  /*37e0*/  SHF.L.U32 R3, R8, 0x1f, RZ ;  /* 0x0000001f08037819 */ /* 0x002fe800000006ff */
[----:B------:R-:W1:Y:S02]  /*37f0*/  SYNCS.PHASECHK.TRANS64.TRYWAIT P0, [UR5], R3 ;  /* 0x00000003ff0075a7 */ /* 0x000e640008001105 */
[----:B-1----:R-:W-:Y:S05]  /*3800*/  @!P0 BRA `(.L_x_66) ;  /* 0x0000006000d88947 */ /* 0x002fea0003800000 */
.L_x_65:
[----:B------:R-:W-:Y:S01]  /*3810*/  UISETP.NE.AND UP0, UPT, UR23, 0x1, UPT ;  /* 0x000000011700788c */ /* 0x000fe2000bf05270 */
[----:B------:R-:W-:Y:S01]  /*3820*/  PLOP3.LUT P2, PT, PT, PT, PT, 0x80, 0x8 ;  /* 0x000000000008781c */ /* 0x000fe20003f4f070 */
[----:B------:R-:W-:Y:S02]  /*3830*/  UIADD3 UR4, UPT, UPT, UR10, 0x1, URZ ;  /* 0x000000010a047890 */ /* 0x000fe4000fffe0ff */
[----:B------:R-:W-:Y:S02]  /*3840*/  UIADD3 UR25, UPT, UPT, UR5, 0x30, URZ ;  /* 0x0000003005197890 */ /* 0x000fe4000fffe0ff */
[----:B------:R-:W-:Y:S01]  /*3850*/  UISETP.NE.AND UP1, UPT, UR4, 0x6, UPT ;  /* 0x000000060400788c */ /* 0x000fe2000bf25270 */
[----:B------:R-:W-:Y:S01]  /*3860*/  PLOP3.LUT P0, PT, PT, PT, UP0, 0x80, 0x8 ;  /* 0x000000000008781c */ /* 0x000fe20003f0f008 */
[----:B------:R-:W-:Y:S02]  /*3870*/  UIADD3 UR23, UPT, UPT, UR23, -0x1, URZ ;  /* 0xffffffff17177890 */ /* 0x000fe4000fffe0ff */
[----:B------:R-:W-:Y:S02]  /*3880*/  USEL UR6, URZ, 0x1, UP1 ;  /* 0x00000001ff067887 */ /* 0x000fe40008800000 */
[----:B------:R-:W-:Y:S01]  /*3890*/  USEL UR22, UR4, URZ, UP1 ;  /* 0x000000ff04167287 */ /* 0x000fe20008800000 */
[----:B------:R-:W-:Y:S01]  /*38a0*/  UMOV UR7, 0x40004040 ;  /* 0x4000404000077882 */ /* 0x000fe20000000000 */
[----:B------:R-:W-:Y:S02]  /*38b0*/  UMOV UR5, 0x40004040 ;  /* 0x4000404000057882 */ /* 0x000fe40000000000 */
[----:B------:R-:W-:Y:S01]  /*38c0*/  @UP0 ULEA UR4, UR22, UR26, 0x3 ;  /* 0x0000001a16040291 */ /* 0x000fe2000f8e18ff */
[----:B------:R-:W-:Y:S01]  /*38d0*/  LOP3.LUT R8, R8, UR6, RZ, 0x3c, !PT ;  /* 0x0000000608087c12 */ /* 0x000fe2000f8e3cff */
[----:B------:R-:W-:Y:S01]  /*38e0*/  ULEA UR6, UR10, UR29, 0xa ;  /* 0x0000001d0a067291 */ /* 0x000fe2000f8e50ff */
[----:B------:R-:W-:Y:S02]  /*38f0*/  UMOV UR21, 0x40004040 ;  /* 0x4000404000157882 */ /* 0x000fe40000000000 */
[----:B-1----:R-:W-:Y:S01]  /*3900*/  @P0 SHF.L.U32 R0, R8, 0x1f, RZ ;  /* 0x0000001f08000819 */ /* 0x002fe200000006ff */
[----:B------:R-:W-:Y:S02]  /*3910*/  UIADD3 UR20, UPT, UPT, UR6, 0x80, URZ ;  /* 0x0000008006147890 */ /* 0x000fe4000fffe0ff */
[----:B------:R-:W-:Y:S01]  /*3920*/  UIADD3 UR16, UPT, UPT, UR6, 0x100, URZ ;  /* 0x0000010006107890 */ /* 0x000fe2000fffe0ff */
[----:B------:R2:W3:Y:S01]  /*3930*/  @P0 SYNCS.PHASECHK.TRANS64.TRYWAIT P2, [UR4], R0 ;  /* 0x00000000ff0005a7 */ /* 0x0004e20008041104 */
[----:B------:R-:W-:Y:S02]  /*3940*/  ULEA UR4, UR10, UR28, 0xa ;  /* 0x0000001c0a047291 */ /* 0x000fe4000f8e50ff */
[----:B------:R-:W-:Y:S02]  /*3950*/  UIADD3 UR12, UPT, UPT, UR6, 0x180, URZ ;  /* 0x00000180060c7890 */ /* 0x000fe4000fffe0ff */
[----:B------:R-:W-:Y:S02]  /*3960*/  UIADD3 UR18, UPT, UPT, UR4, 0x2, URZ ;  /* 0x0000000204127890 */ /* 0x000fe4000fffe0ff */
[----:B------:R-:W-:Y:S02]  /*3970*/  UIADD3 UR14, UPT, UPT, UR4, 0x4, URZ ;  /* 0x00000004040e7890 */ /* 0x000fe4000fffe0ff */
[----:B------:R-:W-:Y:S01]  /*3980*/  UIADD3 UR8, UPT, UPT, UR4, 0x6, URZ ;  /* 0x0000000604087890 */ /* 0x000fe2000fffe0ff */
[----:B------:R2:W-:Y:S01]  /*3990*/  UTCHMMA gdesc[UR4], gdesc[UR6], tmem[UR11], tmem[UR38], idesc[UR39], UP2 ;  /* 0x00ff2606040075ea */ /* 0x0005e2000900000b */
[----:B------:R-:W-:Y:S01]  /*39a0*/  UPLOP3.LUT UP2, UPT, UPT, UPT, UPT, 0x80, 0x8 ;  /* 0x000000000008789c */ /* 0x000fe20003f4f070 */
[----:B------:R-:W-:Y:S01]  /*39b0*/  UMOV UR19, 0x40004040 ;  /* 0x4000404000137882 */ /* 0x000fe20000000000 */
[----:B------:R-:W-:Y:S01]  /*39c0*/  UMOV UR17, 0x40004040 ;  /* 0x4000404000117882 */ /* 0x000fe20000000000 */
[----:B------:R2:W-:Y:S01]  /*39d0*/  UTCHMMA gdesc[UR18], gdesc[UR20], tmem[UR11], tmem[UR36], idesc[UR37], UPT ;  /* 0x00ff2414120075ea */ /* 0x0005e2000b80000b */
[----:B------:R-:W-:Y:S01]  /*39e0*/  UMOV UR15, 0x40004040 ;  /* 0x40004040000f7882 */ /* 0x000fe20000000000 */
[----:B------:R-:W-:Y:S01]  /*39f0*/  UMOV UR13, 0x40004040 ;  /* 0x40004040000d7882 */ /* 0x000fe20000000000 */
[----:B------:R-:W-:Y:S01]  /*3a00*/  UMOV UR9, 0x40004040 ;  /* 0x4000404000097882 */ /* 0x000fe20000000000 */
[----:B------:R2:W-:Y:S01]  /*3a10*/  UTCHMMA gdesc[UR14], gdesc[UR16], tmem[UR11], tmem[UR34], idesc[UR35], UPT ;  /* 0x00ff22100e0075ea */ /* 0x0005e2000b80000b */
[----:B------:R2:W-:Y:S01]  /*3a20*/  UTCHMMA gdesc[UR8], gdesc[UR12], tmem[UR11], tmem[UR32], idesc[UR33], UPT ;  /* 0x00ff200c080075ea */ /* 0x0005e2000b80000b */
[----:B------:R2:W-:Y:S01]  /*3a30*/  UTCBAR.MULTICAST [UR25], URZ, UR27 ;  /* 0x000000ff190073e9 */ /* 0x0005e2000800081b */
[----:B------:R-:W-:Y:S01]  /*3a40*/  UMOV UR10, UR22 ;  /* 0x00000016000a7c82 */ /* 0x000fe20008000000 */
[----:B------:R-:W-:Y:S05]  /*3a50*/  BRA.U UP3, `(.L_x_67) ;  /* 0xfffffffd03507547 */ /* 0x000fea000b83ffff */
.L_x_64:
[----:B--2---:R-:W-:Y:S01]  /*3a60*/  UIADD3 UR4, UPT, UPT, UR31, 0x1, URZ ;  /* 0x000000011f047890 */ /* 0x004fe2000fffe0ff */
[C---:B------:R-:W-:Y:S01]  /*3a70*/  ISETP.NE.AND P0, PT, R10.reuse, 0x2, PT ;  /* 0x000000020a00780c */ /* 0x040fe20003f05270 */
[----:B------:R-:W-:Y:S02]  /*3a80*/  UIADD3 UR5, UPT, UPT, UR30, 0xd0, URZ ;  /* 0x000000d01e057890 */ /* 0x000fe4000fffe0ff */
[----:B------:R-:W-:Y:S01]  /*3a90*/  UISETP.NE.AND UP0, UPT, UR4, 0x4, UPT ;  /* 0x000000040400788c */ /* 0x000fe2000bf05270 */
[----:B-1----:R-:W-:Y:S02]  /*3aa0*/  SEL R0, RZ, 0x1, P0 ;  /* 0x00000001ff007807 */ /* 0x002fe40000000000 */
[----:B------:R-:W-:Y:S01]  /*3ab0*/  SEL R10, R10, RZ, P0 ;  /* 0x000000ff0a0a7207 */ /* 0x000fe20000000000 */
[----:B------:R-:W-:Y:S01]  /*3ac0*/  USEL UR6, URZ, 0x1, UP0 ;  /* 0x00000001ff067887 */ /* 0x000fe20008000000 */
[----:B------:R-:W-:Y:S01]  /*3ad0*/  LOP3.LUT R9, R9, R0, RZ, 0x3c, !PT ;  /* 0x0000000009097212 */ /* 0x000fe200078e3cff */
[----:B------:R-:W-:Y:S01]  /*3ae0*/  USEL UR31, UR4, URZ, UP0 ;  /* 0x000000ff041f7287 */ /* 0x000fe20008000000 */
[----:B------:R1:W-:Y:S03]  /*3af0*/  UTCBAR [UR5], URZ ;  /* 0x000000ff050073e9 */ /* 0x0003e600080000ff */
[----:B------:R-:W-:Y:S01]  /*3b00*/  LOP3.LUT R11, R11, UR6, RZ, 0x3c, !PT ;  /* 0x000000060b0b7c12 */ /* 0x000fe2000f8e3cff */
[----:B------:R-:W-:Y:S07]  /*3b10*/  @P1 BRA `(.L_x_68) ;  /* 0xfffffff800a01947 */ /* 0x000fee000383ffff */
[----:B------:R-:W2:Y:S01]  /*3b20*/  S2UR UR8, SR_CgaCtaId ;  /* 0x00000000000879c3 */ /* 0x000ea20000008800 */
[----:B------:R-:W-:Y:S01]  /*3b30*/  ELECT P0, URZ, PT ;  /* 0x0000000000ff782f */ /* 0x000fe20003800000 */
[----:B------:R-:W-:Y:S01]  /*3b40*/  IMAD.MOV.U32 R0, RZ, RZ, 0x1 ;  /* 0x00000001ff007424 */ /* 0x000fe200078e00ff */
[----:B------:R-:W-:Y:S01]  /*3b50*/  UIADD3 UR26, UPT, UPT, UR26, 0xf0, URZ ;  /* 0x000000f01a1a7890 */ /* 0x000fe2000fffe0ff */
[----:B------:R-:W-:Y:S01]  /*3b60*/  SHF.L.U32 R3, R11, 0x1f, RZ ;  /* 0x0000001f0b037819 */ /* 0x000fe200000006ff */
[----:B------:R-:W-:-:S03]  /*3b70*/  UMOV UR4, 0x40 ;  /* 0x0000004000047882 */ /* 0x000fc60000000000 */
[----:B------:R-:W-:Y:S01]  /*3b80*/  UVIRTCOUNT.DEALLOC.SMPOOL 0x80 ;  /* 0x000000800000784c */ /* 0x000fe20000000000 */
[----:B--2---:R-:W-:Y:S02]  /*3b90*/  ULEA UR8, UR8, UR4, 0x18 ;  /* 0x0000000408087291 */ /* 0x004fe4000f8ec0ff */
[----:B------:R-:W-:-:S07]  /*3ba0*/  ULEA UR4, UR31, UR26, 0x3 ;  /* 0x0000001a1f047291 */ /* 0x000fce000f8e18ff */
[----:B------:R2:W-:Y:S02]  /*3bb0*/  @P0 STS.U8 [UR8+0x1c], R0 ;  /* 0x00001c00ff000988 */ /* 0x0005e40008000008 */
[----:B------:R-:W4:Y:S02]  /*3bc0*/  SYNCS.PHASECHK.TRANS64.TRYWAIT P0, [UR4], R3 ;  /* 0x00000003ff0075a7 */ /* 0x000f240008001104 */
[----:B--2-4-:R-:W-:Y:S05]  /*3bd0*/  @!P0 BRA `(.L_x_69) ;  /* 0x0000005c00fc8947 */ /* 0x014fea0003800000 */
.L_x_164:
[----:B------:R-:W-:-:S04]  /*3be0*/  UIADD3 UR4, UPT, UPT, UR31, 0x1, URZ ;  /* 0x000000011f047890 */ /* 0x000fc8000fffe0ff */
[----:B------:R-:W-:-:S04]  /*3bf0*/  UISETP.NE.AND UP0, UPT, UR4, 0x4, UPT ;  /* 0x000000040400788c */ /* 0x000fc8000bf05270 */
[----:B------:R-:W-:Y:S02]  /*3c00*/  USEL UR6, URZ, 0x1, UP0 ;  /* 0x00000001ff067887 */ /* 0x000fe40008000000 */
[----:B------:R-:W-:-:S04]  /*3c10*/  USEL UR4, UR4, URZ, UP0 ;  /* 0x000000ff04047287 */ /* 0x000fc80008000000 */
[----:B-1----:R-:W-:Y:S01]  /*3c20*/  ULEA UR5, UR4, UR26, 0x3 ;  /* 0x0000001a04057291 */ /* 0x002fe2000f8e18ff */
[----:B------:R-:W-:-:S04]  /*3c30*/  LOP3.LUT R2, R11, UR6, RZ, 0x3c, !PT ;  /* 0x000000060b027c12 */ /* 0x000fc8000f8e3cff */
[----:B--2---:R-:W-:-:S04]  /*3c40*/  SHF.L.U32 R3, R2, 0x1f, RZ ;  /* 0x0000001f02037819 */ /* 0x004fc800000006ff */
[----:B------:R-:W1:Y:S02]  /*3c50*/  SYNCS.PHASECHK.TRANS64.TRYWAIT P0, [UR5], R3 ;  /* 0x00000003ff0075a7 */ /* 0x000e640008001105 */
[----:B-1----:R-:W-:Y:S05]  /*3c60*/  @!P0 BRA `(.L_x_70) ;  /* 0x0000005c00f08947 */ /* 0x002fea0003800000 */
.L_x_166:
        /* <DEDUP_REMOVED lines=9> */
.L_x_168:
[----:B------:R-:W-:-:S04]  /*3d00*/  UIADD3 UR4, UPT, UPT, UR4, 0x1, URZ ;  /* 0x0000000104047890 */ /* 0x000fc8000fffe0ff */
[----:B------:R-:W-:-:S04]  /*3d10*/  UISETP.NE.AND UP0, UPT, UR4, 0x4, UPT ;  /* 0x000000040400788c */ /* 0x000fc8000bf05270 */
[----:B------:R-:W-:Y:S02]  /*3d20*/  USEL UR5, URZ, 0x1, UP0 ;  /* 0x00000001ff057887 */ /* 0x000fe40008000000 */
[----:B------:R-:W-:-:S04]  /*3d30*/  USEL UR4, UR4, URZ, UP0 ;  /* 0x000000ff04047287 */ /* 0x000fc80008000000 */
[----:B------:R-:W-:Y:S01]  /*3d40*/  ULEA UR4, UR4, UR26, 0x3 ;  /* 0x0000001a04047291 */ /* 0x000fe2000f8e18ff */
[----:B-1----:R-:W-:-:S04]  /*3d50*/  LOP3.LUT R3, R2, UR5, RZ, 0x3c, !PT ;  /* 0x0000000502037c12 */ /* 0x002fc8000f8e3cff */
[----:B------:R-:W-:-:S04]  /*3d60*/  SHF.L.U32 R3, R3, 0x1f, RZ ;  /* 0x0000001f03037819 */ /* 0x000fc800000006ff */
[----:B------:R-:W1:Y:S02]  /*3d70*/  SYNCS.PHASECHK.TRANS64.TRYWAIT P0, [UR4], R3 ;  /* 0x00000003ff0075a7 */ /* 0x000e640008001104 */
[----:B-1----:R-:W-:Y:S05]  /*3d80*/  @!P0 BRA `(.L_x_72) ;  /* 0x0000005c00d88947 */ /* 0x002fea0003800000 */
.L_x_170:
[----:B------:R-:W-:Y:S01]  /*3d90*/  NOP ;  /* 0x0000000000007918 */ /* 0x000fe20000000000 */
[----:B-1----:R-:W1:Y:S01]  /*3da0*/  LDS R0, [UR8+0x14] ;  /* 0x00001408ff007984 */ /* 0x002e620008000800 */
[----:B------:R-:W-:Y:S01]  /*3db0*/  ULOP3.LUT UR4, UR42, 0xffff, URZ, 0xc0, !UPT ;  /* 0x0000ffff2a047892 */ /* 0x000fe2000f8ec0ff */
[----:B------:R-:W-:Y:S01]  /*3dc0*/  UMOV UR5, 0xffff ;  /* 0x0000ffff00057882 */ /* 0x000fe20000000000 */
[----:B------:R-:W-:Y:S02]  /*3dd0*/  UMOV UR6, 0x1 ;  /* 0x0000000100067882 */ /* 0x000fe40000000000 */
[----:B------:R-:W-:-:S04]  /*3de0*/  USHF.R.U32.HI UR4, URZ, 0x5, UR4 ;  /* 0x00000005ff047899 */ /* 0x000fc80008011604 */
[----:B------:R-:W-:Y:S02]  /*3df0*/  USHF.L.U32 UR5, UR5, UR4, URZ ;  /* 0x0000000405057299 */ /* 0x000fe400080006ff */
[----:B------:R-:W-:-:S04]  /*3e00*/  USHF.L.U32 UR4, UR6, UR4, URZ ;  /* 0x0000000406047299 */ /* 0x000fc800080006ff */
[----:B-1----:R-:W-:-:S04]  /*3e10*/  LOP3.LUT R0, R0, UR5, RZ, 0xc0, !PT ;  /* 0x0000000500007c12 */ /* 0x002fc8000f8ec0ff */
[----:B------:R-:W-:-:S13]  /*3e20*/  ISETP.NE.AND P0, PT, R0, UR5, PT ;  /* 0x0000000500007c0c */ /* 0x000fda000bf05270 */
[----:B------:R-:W-:Y:S05]  /*3e30*/  @P0 BRA `(.L_x_73) ;  /* 0x0000000000580947 */ /* 0x000fea0003800000 */
[----:B------:R-:W1:Y:S02]  /*3e40*/  LDS R0, [UR8+0x18] ;  /* 0x00001808ff007984 */ /* 0x000e640008000800 */
[----:B-1----:R-:W-:-:S04]  /*3e50*/  LOP3.LUT R0, R0, UR4, RZ, 0xc0, !PT ;  /* 0x0000000400007c12 */ /* 0x002fc8000f8ec0ff */
[----:B------:R-:W-:-:S13]  /*3e60*/  ISETP.NE.AND P0, PT, R0, UR4, PT ;  /* 0x0000000400007c0c */ /* 0x000fda000bf05270 */
[----:B------:R-:W-:Y:S05]  /*3e70*/  @P0 BRA `(.L_x_74) ;  /* 0x00000000003c0947 */ /* 0x000fea0003800000 */
[----:B------:R-:W1:Y:S01]  /*3e80*/  S2R R2, SR_LANEID ;  /* 0x0000000000027919 */ /* 0x000e620000000000 */
[----:B------:R-:W-:Y:S01]  /*3e90*/  ULOP3.LUT UR5, URZ, UR5, URZ, 0x33, !UPT ;  /* 0x00000005ff057292 */ /* 0x000fe2000f8e33ff */
[----:B------:R-:W-:Y:S01]  /*3ea0*/  LOP3.LUT R4, RZ, UR4, RZ, 0x33, !PT ;  /* 0x00000004ff047c12 */ /* 0x000fe2000f8e33ff */
[----:B------:R-:W-:Y:S02]  /*3eb0*/  VOTEU.ANY UR4, UPT, PT ;  /* 0x0000000000047886 */ /* 0x000fe400038e0100 */
[----:B------:R-:W-:Y:S01]  /*3ec0*/  UFLO.U32 UR4, UR4 ;  /* 0x00000004000472bd */ /* 0x000fe200080e0000 */
[----:B------:R-:W2:Y:S01]  /*3ed0*/  REDUX UR6, R4 ;  /* 0x00000000040673c4 */ /* 0x000ea20000000000 */
[----:B------:R-:W-:-:S06]  /*3ee0*/  IMAD.U32 R0, RZ, RZ, UR5 ;  /* 0x00000005ff007e24 */ /* 0x000fcc000f8e00ff */
[----:B------:R4:W-:Y:S01]  /*3ef0*/  UTCATOMSWS.AND URZ, UR5 ;  /* 0x0000000500ff79e3 */ /* 0x0009e20008000000 */
[----:B------:R-:W3:Y:S01]  /*3f00*/  REDUX UR7, R0 ;  /* 0x00000000000773c4 */ /* 0x000ee20000000000 */
[----:B-1----:R-:W-:Y:S01]  /*3f10*/  ISETP.EQ.U32.AND P0, PT, R2, UR4, PT ;  /* 0x0000000402007c0c */ /* 0x002fe2000bf02070 */
[----:B--2---:R-:W-:Y:S01]  /*3f20*/  IMAD.U32 R2, RZ, RZ, UR6 ;  /* 0x00000006ff027e24 */ /* 0x004fe2000f8e00ff */
[----:B---3--:R-:W-:-:S11]  /*3f30*/  MOV R3, UR7 ;  /* 0x0000000700037c02 */ /* 0x008fd60008000f00 */
[----:B------:R4:W-:Y:S04]  /*3f40*/  @P0 ATOMS.AND RZ, [UR8+0x14], R3 ;  /* 0x00001403ffff098c */ /* 0x0009e8000a800008 */
[----:B------:R4:W-:Y:S01]  /*3f50*/  @P0 ATOMS.AND RZ, [UR8+0x18], R2 ;  /* 0x00001802ffff098c */ /* 0x0009e2000a800008 */
[----:B------:R-:W-:Y:S05]  /*3f60*/  BRA `(.L_x_75) ;  /* 0x0000000000147947 */ /* 0x000fea0003800000 */
.L_x_74:
[----:B------:R-:W-:Y:S02]  /*3f70*/  MOV R2, 0x3f90 ;  /* 0x00003f9000027802 */ /* 0x000fe40000000f00 */
[----:B---3-5:R-:W-:Y:S05]  /*3f80*/  CALL.REL.NOINC `($__internal_0_$__cuda_sm10x_tcgen05_guardrail_trap_col_being_dealloced_not_returned_by_alloc) ;  /* 0x0000006000c07944 */ /* 0x028fea0003c00000 */
[----:B------:R-:W-:Y:S05]  /*3f90*/  BRA `(.L_x_75) ;  /* 0x0000000000087947 */ /* 0x000fea0003800000 */
.L_x_73:
[----:B------:R-:W-:Y:S02]  /*3fa0*/  MOV R2, 0x3fc0 ;  /* 0x00003fc000027802 */ /* 0x000fe40000000f00 */
[----:B---3-5:R-:W-:Y:S05]  /*3fb0*/  CALL.REL.NOINC `($__internal_2_$__cuda_sm10x_tcgen05_guardrail_trap_unallocated_columns_being_dealloced) ;  /* 0x0000006000cc7944 */ /* 0x028fea0003c00000 */
.L_x_75:
[----:B------:R-:W-:Y:S01]  /*3fc0*/  NOP ;  /* 0x0000000000007918 */ /* 0x000fe20000000000 */
[----:B----4-:R-:W-:Y:S05]  /*3fd0*/  EXIT ;  /* 0x000000000000794d */ /* 0x010fea0003800000 */
.L_x_57:
[----:B------:R-:W-:-:S09]  /*3fe0*/  UISETP.NE.OR UP0, UPT, UR17, 0x3, !UP3 ;  /* 0x000000031100788c */ /* 0x000fd2000df05670 */
[----:B------:R-:W-:Y:S05]  /*3ff0*/  BRA.U UP0, `(.L_x_76) ;  /* 0x0000001100547547 */ /* 0x000fea000b800000 */
[----:B------:R-:W1:Y:S01]  /*4000*/  LDCU UR31, c[0x0][0x370] ;  /* 0x00006e00ff1f77ac */ /* 0x000e620008000800 */
[----:B------:R-:W2:Y:S01]  /*4010*/  LDC.64 R16, c[0x0][0x348] ;  /* 0x0000d200ff107b82 */ /* 0x000ea20000000a00 */
[----:B------:R-:W-:Y:S02]  /*4020*/  HFMA2 R13, -RZ, RZ, 0, 0 ;  /* 0x00000000ff0d7431 */ /* 0x000fe400000001ff */
[----:B------:R-:W-:Y:S01]  /*4030*/  IMAD.MOV.U32 R15, RZ, RZ, 0x1 ;  /* 0x00000001ff0f7424 */ /* 0x000fe200078e00ff */
[----:B------:R-:W1:Y:S01]  /*4040*/  LDCU.128 UR48, c[0x0][0xb10] ;  /* 0x00016200ff3077ac */ /* 0x000e620008000c00 */
[----:B------:R-:W-:Y:S01]  /*4050*/  IMAD.MOV.U32 R14, RZ, RZ, RZ ;  /* 0x000000ffff0e7224 */ /* 0x000fe200078e00ff */
[----:B------:R-:W-:Y:S01]  /*4060*/  MOV R7, 0x2000 ;  /* 0x0000200000077802 */ /* 0x000fe20000000f00 */
[----:B------:R-:W3:Y:S01]  /*4070*/  LDCU UR30, c[0x0][0x374] ;  /* 0x00006e80ff1e77ac */ /* 0x000ee20008000800 */
[----:B------:R-:W4:Y:S01]  /*4080*/  LDC.64 R2, c[0x0][0x888] ;  /* 0x00022200ff027b82 */ /* 0x000f220000000a00 */
[----:B------:R-:W3:Y:S01]  /*4090*/  LDCU UR15, c[0x0][0xb0c] ;  /* 0x00016180ff0f77ac */ /* 0x000ee20008000800 */
[----:B------:R-:W2:Y:S06]  /*40a0*/  LDCU UR40, c[0x0][0xb20] ;  /* 0x00016400ff2877ac */ /* 0x000eac0008000800 */
[----:B------:R-:W4:Y:S01]  /*40b0*/  LDC.64 R4, c[0x0][0x890] ;  /* 0x00022400ff047b82 */ /* 0x000f220000000a00 */
[----:B------:R-:W2:Y:S01]  /*40c0*/  LDCU UR4, c[0x0][0xb30] ;  /* 0x00016600ff0477ac */ /* 0x000ea20008000800 */
[----:B------:R-:W-:Y:S01]  /*40d0*/  UMOV UR21, 0x400 ;  /* 0x0000040000157882 */ /* 0x000fe20000000000 */
[----:B-1----:R-:W-:-:S02]  /*40e0*/  UIMAD.WIDE.U32 UR6, UR31, UR48, URZ ;  /* 0x000000301f0672a5 */ /* 0x002fc4000f8e00ff */
[----:B---3--:R-:W-:Y:S02]  /*40f0*/  UIMAD.WIDE.U32 UR8, UR30, UR51, URZ ;  /* 0x000000331e0872a5 */ /* 0x008fe4000f8e00ff */
[----:B------:R-:W-:Y:S02]  /*4100*/  ULEA UR21, UR47, UR21, 0x18 ;  /* 0x000000152f157291 */ /* 0x000fe4000f8ec0ff */
[----:B------:R-:W-:Y:S02]  /*4110*/  UPLOP3.LUT UP3, UPT, UPT, UPT, UPT, 0x40, 0x4 ;  /* 0x000000000004789c */ /* 0x000fe40003f6e870 */
[----:B------:R-:W-:Y:S01]  /*4120*/  UIADD3 UR37, UPT, UPT, UR21, 0x78, URZ ;  /* 0x0000007815257890 */ /* 0x000fe2000fffe0ff */
[----:B------:R-:W-:Y:S01]  /*4130*/  UMOV UR6, UR7 ;  /* 0x0000000700067c82 */ /* 0x000fe20008000000 */
[----:B------:R-:W-:Y:S01]  /*4140*/  UMOV UR38, UR9 ;  /* 0x0000000900267c82 */ /* 0x000fe20008000000 */
[----:B------:R-:W-:Y:S02]  /*4150*/  UISETP.GE.AND UP0, UPT, UR42, 0x1, UPT ;  /* 0x000000012a00788c */ /* 0x000fe4000bf06270 */
[----:B------:R-:W-:Y:S01]  /*4160*/  UISETP.NE.AND UP4, UPT, UR42, 0x1, UPT ;  /* 0x000000012a00788c */ /* 0x000fe2000bf85270 */
[----:B------:R-:W1:Y:S01]  /*4170*/  LDCU.64 UR22, c[0x0][0xb28] ;  /* 0x00016500ff1677ac */ /* 0x000e620008000a00 */
[----:B------:R-:W-:-:S02]  /*4180*/  UISETP.NE.AND UP6, UPT, UR15, 0x1, UPT ;  /* 0x000000010f00788c */ /* 0x000fc4000bfc5270 */
[----:B------:R-:W-:Y:S02]  /*4190*/  UISETP.NE.AND UP5, UPT, UR50, 0x1, UPT ;  /* 0x000000013200788c */ /* 0x000fe4000bfa5270 */
[----:B------:R-:W-:Y:S02]  /*41a0*/  UIADD3 UR33, UPT, UPT, UR21, 0x60, URZ ;  /* 0x0000006015217890 */ /* 0x000fe4000fffe0ff */
[----:B------:R-:W-:Y:S02]  /*41b0*/  UIADD3 UR25, UPT, UPT, UR21, 0x68, URZ ;  /* 0x0000006815197890 */ /* 0x000fe4000fffe0ff */
[----:B------:R-:W-:Y:S02]  /*41c0*/  UIADD3 UR17, UPT, UPT, UR21, 0x70, URZ ;  /* 0x0000007015117890 */ /* 0x000fe4000fffe0ff */
[----:B------:R-:W-:Y:S02]  /*41d0*/  UPRMT UR37, UR47, 0x654, UR37 ;  /* 0x000006542f257896 */ /* 0x000fe40008000025 */
[----:B------:R-:W-:-:S02]  /*41e0*/  USHF.R.U32.HI UR39, URZ, UR49, UR6 ;  /* 0x00000031ff277299 */ /* 0x000fc40008011606 */
[----:B--2---:R-:W-:Y:S02]  /*41f0*/  USHF.R.U32.HI UR38, URZ, UR40, UR38 ;  /* 0x00000028ff267299 */ /* 0x004fe40008011626 */
[----:B------:R-:W-:-:S11]  /*4200*/  UISETP.NE.AND UP2, UPT, UR4, 0x1, UPT ;  /* 0x000000010400788c */ /* 0x000fd6000bf45270 */
.L_x_87:
[C---:B------:R-:W-:Y:S02]  /*4210*/  LEA R12, R14.reuse, UR21, 0x3 ;  /* 0x000000150e0c7c11 */ /* 0x040fe4000f8e18ff */
[----:B------:R-:W-:Y:S02]  /*4220*/  SHF.L.U32 R9, R13, 0x1f, RZ ;  /* 0x0000001f0d097819 */ /* 0x000fe400000006ff */
[----:B------:R-:W-:Y:S02]  /*4230*/  LEA R10, R14, UR21, 0x4 ;  /* 0x000000150e0a7c11 */ /* 0x000fe4000f8e20ff */
[----:B--2---:R-:W2:Y:S02]  /*4240*/  SYNCS.PHASECHK.TRANS64.TRYWAIT P0, [R12+URZ+0xb0], R9 ;  /* 0x0000b0090c0075a7 */ /* 0x004ea400080011ff */
[----:B--2---:R-:W-:Y:S05]  /*4250*/  @!P0 BRA `(.L_x_77) ;  /* 0x0000005800bc8947 */ /* 0x004fea0003800000 */
.L_x_171:
[----:B--2---:R-:W2:Y:S01]  /*4260*/  LDS.128 R8, [R10+0x140] ;  /* 0x000140000a087984 */ /* 0x004ea20000000c00 */
[----:B------:R-:W-:Y:S01]  /*4270*/  UISETP.GE.AND UP0, UPT, UR42, 0x1, UPT ;  /* 0x000000012a00788c */ /* 0x000fe2000bf06270 */
[----:B------:R-:W-:Y:S01]  /*4280*/  @!PT LDS RZ, [RZ] ;  /* 0x00000000fffff984 */ /* 0x000fe20000000800 */
[----:B------:R-:W-:Y:S01]  /*4290*/  @!PT LDS RZ, [RZ] ;  /* 0x00000000fffff984 */ /* 0x000fe20000000800 */
[----:B------:R-:W-:Y:S01]  /*42a0*/  @!PT LDS RZ, [RZ] ;  /* 0x00000000fffff984 */ /* 0x000fe20000000800 */
[----:B------:R-:W-:Y:S01]  /*42b0*/  @!PT LDS RZ, [RZ] ;  /* 0x00000000fffff984 */ /* 0x000fe20000000800 */
[----:B------:R3:W-:Y:S06]  /*42c0*/  MEMBAR.ALL.CTA ;  /* 0x0000000000007992 */ /* 0x0007ec0000008000 */
[----:B---3--:R-:W3:Y:S01]  /*42d0*/  FENCE.VIEW.ASYNC.S ;  /* 0x00000000000073c6 */ /* 0x008ee20000000000 */
[----:B--2---:R-:W-:Y:S11]  /*42e0*/  LOP3.LUT P0, RZ, R10, 0x1, RZ, 0xc0, !PT ;  /* 0x000000010aff7812 */ /* 0x004ff6000780c0ff */
[----:B------:R-:W-:Y:S02]  /*42f0*/  @!UPT UIADD3 URZ, UPT, UPT, URZ, URZ, URZ ;  /* 0x000000fffffff290 */ /* 0x000fe4000fffe0ff */
[----:B---3--:R-:W-:Y:S01]  /*4300*/  VOTEU.ANY UP1, P0 ;  /* 0x0000000000ff7886 */ /* 0x008fe20000020100 */
[----:B------:R-:W-:Y:S11]  /*4310*/  PLOP3.LUT P0, PT, PT, PT, UP1, 0x80, 0x8 ;  /* 0x000000000008781c */ /* 0x000ff60003f0f018 */
[----:B------:R-:W-:Y:S02]  /*4320*/  @!UPT UIADD3 URZ, UPT, UPT, URZ, URZ, URZ ;  /* 0x000000fffffff290 */ /* 0x000fe4000fffe0ff */
[----:B------:R-:W-:Y:S02]  /*4330*/  @P0 SHF.R.U32.HI R0, RZ, 0x10, R9 ;  /* 0x00000010ff000819 */ /* 0x000fe40000011609 */
[----:B------:R-:W-:Y:S02]  /*4340*/  @P0 MOV R6, R8 ;  /* 0x0000000800060202 */ /* 0x000fe40000000f00 */
[----:B------:R-:W-:Y:S01]  /*4350*/  @P0 R2UR UR4, R0 ;  /* 0x00000000000402ca */ /* 0x000fe200000e0000 */
[----:B------:R-:W-:Y:S01]  /*4360*/  VIADD R0, R12, 0xc0 ;  /* 0x000000c00c007836 */ /* 0x000fe20000000000 */
[----:B------:R-:W-:Y:S02]  /*4370*/  @P0 LOP3.LUT R8, R9, 0xffff, RZ, 0xc0, !PT ;  /* 0x0000ffff09080812 */ /* 0x000fe400078ec0ff */
[----:B------:R-:W-:Y:S02]  /*4380*/  @P0 R2UR UR6, R6 ;  /* 0x00000000060602ca */ /* 0x000fe400000e0000 */
[----:B------:R-:W-:Y:S02]  /*4390*/  PRMT R0, RZ, 0x654, R0 ;  /* 0x00000654ff007816 */ /* 0x000fe40000000000 */
[----:B------:R-:W-:Y:S02]  /*43a0*/  @P0 R2UR UR5, R8 ;  /* 0x00000000080502ca */ /* 0x000fe400000e0000 */
[----:B------:R2:W-:Y:S03]  /*43b0*/  SYNCS.ARRIVE.TRANS64.RED.A1T0 RZ, [R0+URZ], RZ ;  /* 0x000000ff00ff79a7 */ /* 0x0005e600081004ff */
[----:B------:R-:W-:Y:S04]  /*43c0*/  @UP1 UMOV UR29, UR4 ;  /* 0x00000004001d1c82 */ /* 0x000fe80008000000 */
[----:B------:R-:W-:Y:S04]  /*43d0*/  @UP1 UMOV UR14, UR6 ;  /* 0x00000006000e1c82 */ /* 0x000fe80008000000 */
[----:B------:R-:W-:Y:S01]  /*43e0*/  @UP1 UMOV UR13, UR5 ;  /* 0x00000005000d1c82 */ /* 0x000fe20008000000 */
[----:B------:R-:W-:Y:S05]  /*43f0*/  BRA.U !UP0, `(.L_x_78) ;  /* 0x0000000108a47547 */ /* 0x000fea000b800000 */
[----:B------:R-:W-:Y:S02]  /*4400*/  UIMAD.WIDE.U32 UR18, UR13, UR51, URZ ;  /* 0x000000330d1272a5 */ /* 0x000fe4000f8e00ff */
[----:B------:R-:W-:Y:S02]  /*4410*/  UIMAD.WIDE.U32 UR26, UR14, UR48, URZ ;  /* 0x000000300e1a72a5 */ /* 0x000fe4000f8e00ff */
[----:B------:R-:W-:Y:S02]  /*4420*/  USEL UR4, UR30, UR38, !UP5 ;  /* 0x000000261e047287 */ /* 0x000fe4000e800000 */
[----:B------:R-:W-:Y:S02]  /*4430*/  USEL UR7, UR31, UR39, !UP6 ;  /* 0x000000271f077287 */ /* 0x000fe4000f000000 */
[----:B-1----:R-:W-:Y:S02]  /*4440*/  UIMAD.WIDE.U32 UR8, UR4, UR22, URZ ;  /* 0x00000016040872a5 */ /* 0x002fe4000f8e00ff */
[----:B------:R-:W-:Y:S01]  /*4450*/  UIMAD.WIDE.U32 UR10, UR7, UR22, URZ ;  /* 0x00000016070a72a5 */ /* 0x000fe2000f8e00ff */
[----:B------:R-:W-:Y:S02]  /*4460*/  UMOV UR5, UR19 ;  /* 0x0000001300057c82 */ /* 0x000fe40008000000 */
[----:B------:R-:W-:Y:S03]  /*4470*/  USHF.R.U32.HI UR6, URZ, UR40, UR5 ;  /* 0x00000028ff067299 */ /* 0x000fe60008011605 */
[----:B------:R-:W-:Y:S01]  /*4480*/  UMOV UR5, UR27 ;  /* 0x0000001b00057c82 */ /* 0x000fe20008000000 */
[----:B------:R-:W-:Y:S02]  /*4490*/  USEL UR6, UR13, UR6, !UP5 ;  /* 0x000000060d067287 */ /* 0x000fe4000e800000 */
[----:B------:R-:W-:Y:S03]  /*44a0*/  USHF.R.U32.HI UR12, URZ, UR49, UR5 ;  /* 0x00000031ff0c7299 */ /* 0x000fe60008011605 */
[----:B------:R-:W-:Y:S02]  /*44b0*/  UMOV UR5, UR9 ;  /* 0x0000000900057c82 */ /* 0x000fe40008000000 */
[----:B------:R-:W-:Y:S03]  /*44c0*/  @UP4 USHF.R.U32.HI UR4, URZ, UR23, UR5 ;  /* 0x00000017ff044299 */ /* 0x000fe60008011605 */
[----:B------:R-:W-:Y:S01]  /*44d0*/  UMOV UR5, UR11 ;  /* 0x0000000b00057c82 */ /* 0x000fe20008000000 */
[----:B------:R-:W-:Y:S02]  /*44e0*/  UIMAD UR4, UR42, UR4, URZ ;  /* 0x000000042a0472a4 */ /* 0x000fe4000f8e02ff */
[----:B------:R-:W-:Y:S02]  /*44f0*/  @UP4 USHF.R.U32.HI UR7, URZ, UR23, UR5 ;  /* 0x00000017ff074299 */ /* 0x000fe40008011605 */
[----:B------:R-:W-:Y:S02]  /*4500*/  UIMAD.WIDE.U32 UR10, UR6, UR22, URZ ;  /* 0x00000016060a72a5 */ /* 0x000fe4000f8e00ff */
[----:B------:R-:W-:Y:S02]  /*4510*/  USEL UR5, UR14, UR12, !UP6 ;  /* 0x0000000c0e057287 */ /* 0x000fe4000f000000 */
[----:B------:R-:W-:Y:S02]  /*4520*/  UIMAD UR8, UR42, UR7, URZ ;  /* 0x000000072a0872a4 */ /* 0x000fe4000f8e02ff */
[----:B------:R-:W-:Y:S03]  /*4530*/  UISETP.GE.AND UP0, UPT, UR6, UR4, UPT ;  /* 0x000000040600728c */ /* 0x000fe6000bf06270 */
[----:B------:R-:W-:Y:S01]  /*4540*/  UMOV UR4, UR11 ;  /* 0x0000000b00047c82 */ /* 0x000fe20008000000 */
[----:B------:R-:W-:Y:S02]  /*4550*/  UISETP.GE.OR UP0, UPT, UR5, UR8, UP0 ;  /* 0x000000080500728c */ /* 0x000fe40008706670 */
[----:B------:R-:W-:Y:S02]  /*4560*/  USHF.R.U32.HI UR4, URZ, UR23, UR4 ;  /* 0x00000017ff047299 */ /* 0x000fe40008011604 */
[----:B------:R-:W-:Y:S02]  /*4570*/  UIMAD.WIDE.U32 UR8, UR5, UR22, URZ ;  /* 0x00000016050872a5 */ /* 0x000fe4000f8e00ff */
[----:B------:R-:W-:Y:S04]  /*4580*/  USEL UR10, UR6, UR4, !UP4 ;  /* 0x00000004060a7287 */ /* 0x000fe8000e000000 */
[----:B------:R-:W-:Y:S01]  /*4590*/  UIADD3 UR11, UPT, UPT, -UR10, URZ, URZ ;  /* 0x000000ff0a0b7290 */ /* 0x000fe2000fffe1ff */
[----:B------:R-:W-:Y:S02]  /*45a0*/  @!UP0 UMOV UR4, UR9 ;  /* 0x0000000900048c82 */ /* 0x000fe40008000000 */
[----:B------:R-:W-:Y:S02]  /*45b0*/  @!UP0 USHF.R.U32.HI UR4, URZ, UR23, UR4 ;  /* 0x00000017ff048299 */ /* 0x000fe40008011604 */
[----:B------:R-:W-:Y:S02]  /*45c0*/  UIMAD UR8, UR42, UR11, UR6 ;  /* 0x0000000b2a0872a4 */ /* 0x000fe4000f8e0206 */
[----:B------:R-:W-:Y:S04]  /*45d0*/  @!UP0 USEL UR4, UR5, UR4, !UP4 ;  /* 0x0000000405048287 */ /* 0x000fe8000e000000 */
[----:B------:R-:W-:Y:S02]  /*45e0*/  @!UP0 UIMAD UR8, UR7, UR8, UR4 ;  /* 0x00000008070882a4 */ /* 0x000fe4000f8e0204 */
[----:B------:R-:W-:Y:S02]  /*45f0*/  @!UP0 UIADD3 UR9, UPT, UPT, UR10, -UR4, URZ ;  /* 0x800000040a098290 */ /* 0x000fe4000fffe0ff */
[----:B------:R-:W-:Y:S02]  /*4600*/  UIADD3 UR4, UPT, UPT, -UR5, URZ, URZ ;  /* 0x000000ff05047290 */ /* 0x000fe4000fffe1ff */
[----:B------:R-:W-:Y:S02]  /*4610*/  UIADD3 UR7, UPT, UPT, -UR6, URZ, URZ ;  /* 0x000000ff06077290 */ /* 0x000fe4000fffe1ff */
[----:B------:R-:W-:Y:S02]  /*4620*/  @!UP0 UIMAD UR6, UR9, UR42, UR5 ;  /* 0x0000002a090682a4 */ /* 0x000fe4000f8e0205 */
[----:B------:R-:W-:Y:S02]  /*4630*/  UIMAD UR14, UR15, UR4, UR14 ;  /* 0x000000040f0e72a4 */ /* 0x000fe4000f8e020e */
[----:B------:R-:W-:Y:S01]  /*4640*/  UIMAD UR13, UR50, UR7, UR13 ;  /* 0x00000007320d72a4 */ /* 0x000fe2000f8e020d */
[----:B------:R-:W-:Y:S02]  /*4650*/  @!UP0 UMOV UR5, UR8 ;  /* 0x0000000800058c82 */ /* 0x000fe40008000000 */
[----:B------:R-:W-:Y:S02]  /*4660*/  UIMAD UR14, UR5, UR15, UR14 ;  /* 0x0000000f050e72a4 */ /* 0x000fe4000f8e020e */
[----:B------:R-:W-:Y:S11]  /*4670*/  UIMAD UR13, UR6, UR50, UR13 ;  /* 0x00000032060d72a4 */ /* 0x000ff6000f8e020d */
[----:B------:R-:W-:Y:S01]  /*4680*/  @!UPT UIADD3 URZ, UPT, UPT, URZ, URZ, URZ ;  /* 0x000000fffffff290 */ /* 0x000fe2000fffe0ff */
.L_x_78:
[----:B------:R-:W3:Y:S01]  /*4690*/  @!UP2 LDCU.128 UR8, c[0x0][0xb10] ;  /* 0x00016200ff08a7ac */ /* 0x000ee20008000c00 */
[C---:B----4-:R-:W-:Y:S02]  /*46a0*/  ISETP.NE.U32.AND P1, PT, R4.reuse, RZ, PT ;  /* 0x000000ff0400720c */ /* 0x050fe40003f25070 */
[----:B------:R-:W-:Y:S02]  /*46b0*/  ISETP.NE.U32.AND P0, PT, R4, RZ, PT ;  /* 0x000000ff0400720c */ /* 0x000fe40003f05070 */
[C---:B------:R-:W-:Y:S02]  /*46c0*/  ISETP.NE.AND.EX P1, PT, R5.reuse, RZ, PT, P1 ;  /* 0x000000ff0500720c */ /* 0x040fe40003f25310 */
[----:B------:R-:W-:Y:S01]  /*46d0*/  ISETP.NE.AND.EX P0, PT, R5, RZ, PT, P0 ;  /* 0x000000ff0500720c */ /* 0x000fe20003f05300 */
[----:B------:R-:W4:Y:S01]  /*46e0*/  @!UP2 LDCU UR5, c[0x0][0xb0c] ;  /* 0x00016180ff05a7ac */ /* 0x000f220008000800 */
[----:B------:R-:W-:Y:S01]  /*46f0*/  SHF.L.U32 R9, R15, 0x1f, RZ ;  /* 0x0000001f0f097819 */ /* 0x000fe200000006ff */
[----:B------:R-:W-:Y:S02]  /*4700*/  USHF.L.U32 UR35, UR16, 0x7, URZ ;  /* 0x0000000710237899 */ /* 0x000fe400080006ff */
[----:B------:R-:W-:Y:S02]  /*4710*/  USHF.L.U32 UR34, UR20, 0x7, URZ ;  /* 0x0000000714227899 */ /* 0x000fe400080006ff */
[----:B---3--:R-:W-:Y:S07]  /*4720*/  UIMAD.WIDE.U32 UR6, UR14, UR8, URZ ;  /* 0x000000080e0672a5 */ /* 0x008fee000f8e00ff */
[----:B------:R-:W-:Y:S01]  /*4730*/  @!UP2 UMOV UR4, UR7 ;  /* 0x000000070004ac82 */ /* 0x000fe20008000000 */
[----:B----4-:R-:W-:Y:S02]  /*4740*/  @!UP2 UISETP.NE.AND UP0, UPT, UR5, 0x1, UPT ;  /* 0x000000010500a88c */ /* 0x010fe4000bf05270 */
[----:B------:R-:W-:Y:S02]  /*4750*/  @!UP2 USHF.R.U32.HI UR4, URZ, UR9, UR4 ;  /* 0x00000009ff04a299 */ /* 0x000fe40008011604 */
[----:B------:R-:W-:Y:S02]  /*4760*/  UIMAD.WIDE.U32 UR6, UR13, UR11, URZ ;  /* 0x0000000b0d0672a5 */ /* 0x000fe4000f8e00ff */
[----:B------:R-:W-:Y:S02]  /*4770*/  @!UP2 USEL UR8, UR14, UR4, !UP0 ;  /* 0x000000040e08a287 */ /* 0x000fe4000c000000 */
[----:B------:R-:W-:Y:S03]  /*4780*/  @!UP2 UISETP.NE.AND UP0, UPT, UR10, 0x1, UPT ;  /* 0x000000010a00a88c */ /* 0x000fe6000bf05270 */
[----:B------:R-:W-:Y:S02]  /*4790*/  @!UP2 UMOV UR6, UR7 ;  /* 0x000000070006ac82 */ /* 0x000fe40008000000 */
[----:B------:R-:W3:Y:S02]  /*47a0*/  @!UP2 LDCU UR4, c[0x0][0xb20] ;  /* 0x00016400ff04a7ac */ /* 0x000ee40008000800 */
[----:B---3--:R-:W-:Y:S04]  /*47b0*/  @!UP2 USHF.R.U32.HI UR6, URZ, UR4, UR6 ;  /* 0x00000004ff06a299 */ /* 0x008fe80008011606 */
[----:B------:R-:W-:Y:S04]  /*47c0*/  @!UP2 USEL UR6, UR13, UR6, !UP0 ;  /* 0x000000060d06a287 */ /* 0x000fe8000c000000 */
[----:B------:R-:W-:Y:S02]  /*47d0*/  @!UP2 UIADD3 UR4, UPT, UPT, -UR8, UR6, URZ ;  /* 0x000000060804a290 */ /* 0x000fe4000fffe1ff */
[----:B------:R-:W-:Y:S02]  /*47e0*/  @!UP2 UIADD3 UR6, UPT, UPT, UR8, -UR6, URZ ;  /* 0x800000060806a290 */ /* 0x000fe4000fffe0ff */
[----:B------:R-:W-:Y:S02]  /*47f0*/  @!UP2 UIMAD UR14, UR4, UR5, UR14 ;  /* 0x00000005040ea2a4 */ /* 0x000fe4000f8e020e */
[----:B------:R-:W-:Y:S01]  /*4800*/  @!UP2 UIMAD UR13, UR6, UR10, UR13 ;  /* 0x0000000a060da2a4 */ /* 0x000fe2000f8e020d */
[----:B------:R-:W-:Y:S11]  /*4810*/  BRA.U UP3, `(.L_x_79) ;  /* 0x0000000103107547 */ /* 0x000ff6000b800000 */
[----:B--2---:R-:W-:Y:S04]  /*4820*/  MOV R0, UR45 ;  /* 0x0000002d00007c02 */ /* 0x004fe80008000f00 */
[----:B------:R-:W-:Y:S04]  /*4830*/  SHF.L.U32 R11, R0, 0x1f, RZ ;  /* 0x0000001f000b7819 */ /* 0x000fe800000006ff */
[----:B------:R-:W2:Y:S02]  /*4840*/  SYNCS.PHASECHK.TRANS64.TRYWAIT P2, [UR21+0xa8], R11 ;  /* 0x0000a80bff0075a7 */ /* 0x000ea40008041115 */
[----:B--2---:R-:W-:Y:S05]  /*4850*/  @!P2 BRA `(.L_x_80) ;  /* 0x000000540050a947 */ /* 0x004fea0003800000 */
.L_x_79:
[----:B------:R-:W-:Y:S05]  /*4860*/  @!P1 BRA `(.L_x_81) ;  /* 0x0000000000309947 */ /* 0x000fea0003800000 */
[----:B------:R-:W-:Y:S01]  /*4870*/  ISETP.NE.U32.AND P1, PT, R2, RZ, PT ;  /* 0x000000ff0200720c */ /* 0x000fe20003f25070 */
[----:B------:R-:W3:Y:S01]  /*4880*/  LDCU.64 UR4, c[0x0][0x358] ;  /* 0x00006b00ff0477ac */ /* 0x000ee20008000a00 */
[----:B------:R-:W-:Y:S02]  /*4890*/  IMAD.MOV.U32 R80, RZ, RZ, 0x1 ;  /* 0x00000001ff507424 */ /* 0x000fe400078e00ff */
[----:B------:R-:W-:Y:S11]  /*48a0*/  ISETP.NE.AND.EX P1, PT, R3, RZ, PT, P1 ;  /* 0x000000ff0300720c */ /* 0x000ff60003f25310 */
[----:B------:R-:W-:Y:S02]  /*48b0*/  @!UPT UIADD3 URZ, UPT, UPT, URZ, URZ, URZ ;  /* 0x000000fffffff290 */ /* 0x000fe4000fffe0ff */
[----:B--2---:R-:W2:Y:S01]  /*48c0*/  @P1 LDC.64 R10, c[0x0][0x888] ;  /* 0x00022200ff0a1b82 */ /* 0x004ea20000000a00 */
[----:B------:R-:W-:Y:S04]  /*48d0*/  @P1 IMAD R0, R4, UR36, RZ ;  /* 0x0000002404001c24 */ /* 0x000fe8000f8e02ff */
[----:B--2---:R-:W-:Y:S04]  /*48e0*/  @P1 IMAD.WIDE R10, R0, 0x4, R10 ;  /* 0x00000004000a1825 */ /* 0x004fe800078e020a */
[----:B------:R-:W-:Y:S01]  /*48f0*/  HFMA2 R0, -RZ, RZ, 0, 5.9604644775390625e-08 ;  /* 0x00000001ff007431 */ /* 0x000fe200000001ff */
[----:B---3-5:R3:W5:Y:S04]  /*4900*/  @P1 LDG.E R41, desc[UR4][R10.64] ;  /* 0x000000040a291981 */ /* 0x028768000c1e1900 */
[----:B------:R-:W-:Y:S01]  /*4910*/  @!P1 PRMT R80, R0, 0x7610, R80 ;  /* 0x0000761000509816 */ /* 0x000fe20000000050 */
[----:B---3--:R-:W4:Y:S06]  /*4920*/  @!P1 LDC R41, c[0x0][0x880] ;  /* 0x00022000ff299b82 */ /* 0x008f2c0000000800 */
.L_x_81:
[----:B----45:R-:W-:Y:S01]  /*4930*/  @!P0 FSETP.EQ.AND P1, PT, R41, RZ, PT ;  /* 0x000000ff2900820b */ /* 0x030fe20003f22000 */
[----:B------:R-:W-:Y:S01]  /*4940*/  @!UPT UIADD3 URZ, UPT, UPT, URZ, URZ, URZ ;  /* 0x000000fffffff290 */ /* 0x000fe2000fffe0ff */
[----:B------:R-:W-:Y:S11]  /*4950*/  @!P0 BRA `(.L_x_82) ;  /* 0x0000000000188947 */ /* 0x000ff60003800000 */
[----:B------:R-:W-:Y:S02]  /*4960*/  LOP3.LUT P0, RZ, R80, 0xff, RZ, 0xc0, !PT ;  /* 0x000000ff50ff7812 */ /* 0x000fe4000780c0ff */
[----:B------:R-:W-:Y:S04]  /*4970*/  ISETP.NE.U32.AND P1, PT, R2, RZ, PT ;  /* 0x000000ff0200720c */ /* 0x000fe80003f25070 */
[----:B------:R-:W-:Y:S04]  /*4980*/  ISETP.NE.AND.EX P1, PT, R3, RZ, PT, P1 ;  /* 0x000000ff0300720c */ /* 0x000fe80003f25310 */
[----:B------:R-:W-:Y:S03]  /*4990*/  PLOP3.LUT P1, PT, P1, PT, PT, 0x8, 0x80 ;  /* 0x000000000080781c */ /* 0x000fe60000f2e170 */
[----:B------:R-:W-:Y:S11]  /*49a0*/  @P0 FSETP.EQ.AND P1, PT, R41, RZ, PT ;  /* 0x000000ff2900020b */ /* 0x000ff60003f22000 */
[----:B------:R-:W-:Y:S02]  /*49b0*/  @!UPT UIADD3 URZ, UPT, UPT, URZ, URZ, URZ ;  /* 0x000000fffffff290 */ /* 0x000fe4000fffe0ff */
.L_x_82:
[----:B------:R-:W3:Y:S01]  /*49c0*/  SYNCS.PHASECHK.TRANS64.TRYWAIT P2, [UR21+0x80], R9 ;  /* 0x00008009ff0075a7 */ /* 0x000ee20008041115 */
[----:B------:R-:W-:Y:S04]  /*49d0*/  ELECT P0, URZ, PT ;  /* 0x0000000000ff782f */ /* 0x000fe80003800000 */
[----:B------:R-:W-:Y:S11]  /*49e0*/  PLOP3.LUT P1, PT, P1, P0, PT, 0xf2, 0x2f ;  /* 0x00000000002f781c */ /* 0x000ff60000f21e72 */
[----:B------:R-:W-:Y:S02]  /*49f0*/  @!UPT UIADD3 URZ, UPT, UPT, URZ, URZ, URZ ;  /* 0x000000fffffff290 */ /* 0x000fe4000fffe0ff */
[----:B------:R-:W-:Y:S05]  /*4a00*/  @!P1 IADD3 R8, P0, PT, R16, 0x580, RZ ;  /* 0x0000058010089810 */ /* 0x000fea0007f1e0ff */
[----:B------:R-:W-:Y:S01]  /*4a10*/  @!P1 IMAD.X R6, RZ, RZ, R17, P0 ;  /* 0x000000ffff069224 */ /* 0x000fe200000e0611 */
[----:B---3--:R-:W-:Y:S07]  /*4a20*/  @!P2 BRA `(.L_x_83) ;  /* 0x0000005000f4a947 */ /* 0x008fee0003800000 */
.L_x_174:
[----:B------:R-:W-:Y:S01]  /*4a30*/  @!P1 R2UR UR5, R8 ;  /* 0x00000000080592ca */ /* 0x000fe200000e0000 */
[----:B------:R-:W-:Y:S01]  /*4a40*/  VOTEU.ALL UP0, P1 ;  /* 0x0000000000ff7886 */ /* 0x000fe20000800000 */
[----:B------:R-:W-:Y:S01]  /*4a50*/  @!P1 R2UR UR4, R6 ;  /* 0x00000000060492ca */ /* 0x000fe200000e0000 */
[----:B--2---:R-:W-:Y:S01]  /*4a60*/  @!P1 IMAD.MOV.U32 R0, RZ, RZ, 0x2000 ;  /* 0x00002000ff009424 */ /* 0x004fe200078e00ff */
[----:B------:R-:W-:Y:S01]  /*4a70*/  UMOV UR8, 0x0 ;  /* 0x0000000000087882 */ /* 0x000fe20000000000 */
[----:B------:R-:W-:Y:S01]  /*4a80*/  UMOV UR9, 0x10000000 ;  /* 0x1000000000097882 */ /* 0x000fe20000000000 */
[----:B------:R-:W-:Y:S01]  /*4a90*/  @!UP0 UIADD3 UR32, UPT, UPT, UR21, 0x200, URZ ;  /* 0x0000020015208890 */ /* 0x000fe2000fffe0ff */
[----:B------:R-:W-:Y:S01]  /*4aa0*/  @!P1 IADD3 R8, P0, PT, R16, 0x580, RZ ;  /* 0x0000058010089810 */ /* 0x000fe20007f1e0ff */
[----:B------:R-:W-:Y:S01]  /*4ab0*/  VOTEU.ALL UP0, P1 ;  /* 0x0000000000ff7886 */ /* 0x000fe20000800000 */
[----:B------:R-:W-:Y:S03]  /*4ac0*/  UPRMT UR6, UR47, 0x654, UR33 ;  /* 0x000006542f067896 */ /* 0x000fe60008000021 */
[----:B------:R-:W-:Y:S02]  /*4ad0*/  @!P1 IMAD.X R6, RZ, RZ, R17, P0 ;  /* 0x000000ffff069224 */ /* 0x000fe400000e0611 */
[----:B------:R-:W-:Y:S02]  /*4ae0*/  IMAD.U32 R10, RZ, RZ, UR5 ;  /* 0x00000005ff0a7e24 */ /* 0x000fe4000f8e00ff */
[----:B------:R-:W-:Y:S03]  /*4af0*/  IMAD.U32 R11, RZ, RZ, UR4 ;  /* 0x00000004ff0b7e24 */ /* 0x000fe6000f8e00ff */
[----:B------:R-:W-:Y:S02]  /*4b00*/  @!P1 R2UR UR4, R10 ;  /* 0x000000000a0492ca */ /* 0x000fe400000e0000 */
[----:B------:R-:W-:Y:S11]  /*4b10*/  @!P1 R2UR UR5, R11 ;  /* 0x000000000b0592ca */ /* 0x000ff600000e0000 */
[----:B------:R-:W-:Y:S02]  /*4b20*/  @!UPT UIADD3 URZ, UPT, UPT, URZ, URZ, URZ ;  /* 0x000000fffffff290 */ /* 0x000fe4000fffe0ff */
[----:B------:R2:W-:Y:S01]  /*4b30*/  @!UP0 UTMALDG.3D [UR32], [UR4], desc[UR8] ;  /* 0x00000820040085b4 */ /* 0x0005e20008011000 */
[----:B------:R2:W-:Y:S01]  /*4b40*/  @!P1 SYNCS.ARRIVE.TRANS64.RED.A0TR RZ, [UR21+0x60], R0 ;  /* 0x00006000ffff99a7 */ /* 0x0005e20008300415 */
[----:B------:R-:W-:Y:S01]  /*4b50*/  SYNCS.ARRIVE.TRANS64.RED.A1T0 RZ, [UR6], RZ ;  /* 0x000000ffffff79a7 */ /* 0x000fe20008100406 */
[----:B------:R-:W3:Y:S02]  /*4b60*/  SYNCS.PHASECHK.TRANS64.TRYWAIT P2, [UR21+0x88], R9 ;  /* 0x00008809ff0075a7 */ /* 0x000ee40008041115 */
[----:B--23--:R-:W-:Y:S05]  /*4b70*/  @!P2 BRA `(.L_x_84) ;  /* 0x0000005000b8a947 */ /* 0x00cfea0003800000 */
.L_x_176:
        /* <DEDUP_REMOVED lines=8> */
[----:B------:R-:W-:Y:S01]  /*4c00*/  @!UP0 UIADD3 UR24, UPT, UPT, UR21, 0x2200, URZ ;  /* 0x0000220015188890 */ /* 0x000fe2000fffe0ff */
[----:B------:R-:W-:Y:S01]  /*4c10*/  VOTEU.ALL UP0, P1 ;  /* 0x0000000000ff7886 */ /* 0x000fe20000800000 */
[----:B------:R-:W-:Y:S01]  /*4c20*/  UMOV UR27, UR35 ;  /* 0x00000023001b7c82 */ /* 0x000fe20008000000 */
[----:B------:R-:W-:Y:S02]  /*4c30*/  UMOV UR28, UR36 ;  /* 0x00000024001c7c82 */ /* 0x000fe40008000000 */
[----:B------:R-:W-:Y:S01]  /*4c40*/  IMAD.U32 R10, RZ, RZ, UR5 ;  /* 0x00000005ff0a7e24 */ /* 0x000fe2000f8e00ff */
[----:B------:R-:W-:Y:S01]  /*4c50*/  UPRMT UR6, UR47, 0x654, UR25 ;  /* 0x000006542f067896 */ /* 0x000fe20008000019 */
[----:B------:R-:W-:Y:S02]  /*4c60*/  IMAD.U32 R11, RZ, RZ, UR4 ;  /* 0x00000004ff0b7e24 */ /* 0x000fe4000f8e00ff */
[----:B------:R-:W-:Y:S01]  /*4c70*/  @!P1 IMAD.X R6, RZ, RZ, R17, P0 ;  /* 0x000000ffff069224 */ /* 0x000fe200000e0611 */
        /* <DEDUP_REMOVED lines=8> */
.L_x_178:
[----:B------:R-:W-:Y:S01]  /*4d00*/  @!P1 R2UR UR5, R8 ;  /* 0x00000000080592ca */ /* 0x000fe200000e0000 */
[----:B------:R-:W-:Y:S01]  /*4d10*/  VOTEU.ALL UP0, P1 ;  /* 0x0000000000ff7886 */ /* 0x000fe20000800000 */
[----:B------:R-:W-:Y:S01]  /*4d20*/  @!P1 R2UR UR4, R6 ;  /* 0x00000000060492ca */ /* 0x000fe200000e0000 */
[----:B--2---:R-:W-:Y:S01]  /*4d30*/  @!P1 IMAD.MOV.U32 R0, RZ, RZ, 0x2000 ;  /* 0x00002000ff009424 */ /* 0x004fe200078e00ff */
[----:B------:R-:W-:Y:S01]  /*4d40*/  UMOV UR8, 0x0 ;  /* 0x0000000000087882 */ /* 0x000fe20000000000 */
[----:B------:R-:W-:Y:S01]  /*4d50*/  UMOV UR9, 0x10000000 ;  /* 0x1000000000097882 */ /* 0x000fe20000000000 */
[----:B------:R-:W-:Y:S01]  /*4d60*/  @!UP0 UIADD3 UR18, UPT, UPT, UR34, 0x40, URZ ;  /* 0x0000004022128890 */ /* 0x000fe2000fffe0ff */
[----:B------:R-:W-:Y:S01]  /*4d70*/  VIADD R14, R14, 0x1 ;  /* 0x000000010e0e7836 */ /* 0x000fe20000000000 */
[----:B------:R-:W-:Y:S01]  /*4d80*/  @!UP0 UIADD3 UR16, UPT, UPT, UR21, 0x4200, URZ ;  /* 0x0000420015108890 */ /* 0x000fe2000fffe0ff */
[----:B------:R-:W-:Y:S01]  /*4d90*/  VOTEU.ALL UP0, P1 ;  /* 0x0000000000ff7886 */ /* 0x000fe20000800000 */
[----:B------:R-:W-:Y:S01]  /*4da0*/  UMOV UR19, UR35 ;  /* 0x0000002300137c82 */ /* 0x000fe20008000000 */
[----:B------:R-:W-:Y:S02]  /*4db0*/  UMOV UR20, UR36 ;  /* 0x0000002400147c82 */ /* 0x000fe40008000000 */
[----:B------:R-:W-:Y:S01]  /*4dc0*/  IMAD.U32 R10, RZ, RZ, UR5 ;  /* 0x00000005ff0a7e24 */ /* 0x000fe2000f8e00ff */
[----:B------:R-:W-:Y:S01]  /*4dd0*/  UPRMT UR6, UR47, 0x654, UR17 ;  /* 0x000006542f067896 */ /* 0x000fe20008000011 */
        /* <DEDUP_REMOVED lines=9> */
.L_x_180:
[----:B------:R-:W-:Y:S01]  /*4e70*/  @!P1 IADD3 R6, P0, PT, R16, 0x580, RZ ;  /* 0x0000058010069810 */ /* 0x000fe20007f1e0ff */
[----:B------:R-:W-:Y:S01]  /*4e80*/  VOTEU.ALL UP0, P1 ;  /* 0x0000000000ff7886 */ /* 0x000fe20000800000 */
[----:B------:R-:W-:Y:S01]  /*4e90*/  UMOV UR6, 0x0 ;  /* 0x0000000000067882 */ /* 0x000fe20000000000 */
[----:B------:R-:W-:Y:S01]  /*4ea0*/  UMOV UR7, 0x10000000 ;  /* 0x1000000000077882 */ /* 0x000fe20000000000 */
[----:B------:R-:W-:Y:S01]  /*4eb0*/  @!P1 R2UR UR5, R6 ;  /* 0x00000000060592ca */ /* 0x000fe200000e0000 */
[----:B--2---:R-:W-:Y:S01]  /*4ec0*/  @!P1 IMAD.X R0, RZ, RZ, R17, P0 ;  /* 0x000000ffff009224 */ /* 0x004fe200000e0611 */
[----:B------:R-:W-:Y:S01]  /*4ed0*/  @!UP0 UIADD3 UR10, UPT, UPT, UR34, 0x60, URZ ;  /* 0x00000060220a8890 */ /* 0x000fe2000fffe0ff */
[----:B------:R-:W-:Y:S01]  /*4ee0*/  R2UR UR16, R82 ;  /* 0x00000000521072ca */ /* 0x000fe200000e0000 */
[----:B------:R-:W-:Y:S01]  /*4ef0*/  @!UP0 UIADD3 UR8, UPT, UPT, UR21, 0x6200, URZ ;  /* 0x0000620015088890 */ /* 0x000fe2000fffe0ff */
[----:B------:R-:W-:Y:S01]  /*4f00*/  ISETP.NE.AND P0, PT, R14, 0x2, PT ;  /* 0x000000020e00780c */ /* 0x000fe20003f05270 */
[----:B------:R-:W-:Y:S01]  /*4f10*/  @!UP0 UIADD3 UR9, UPT, UPT, UR21, 0x78, URZ ;  /* 0x0000007815098890 */ /* 0x000fe2000fffe0ff */
[----:B------:R-:W-:Y:S01]  /*4f20*/  @!P1 R2UR UR4, R0 ;  /* 0x00000000000492ca */ /* 0x000fe200000e0000 */
[----:B------:R-:W-:Y:S01]  /*4f30*/  VOTEU.ALL UP0, P1 ;  /* 0x0000000000ff7886 */ /* 0x000fe20000800000 */
[----:B------:R-:W-:Y:S01]  /*4f40*/  UMOV UR11, UR35 ;  /* 0x00000023000b7c82 */ /* 0x000fe20008000000 */
[----:B------:R-:W-:Y:S01]  /*4f50*/  UMOV UR12, UR36 ;  /* 0x00000024000c7c82 */ /* 0x000fe20008000000 */
[----:B------:R-:W-:Y:S01]  /*4f60*/  SEL R0, RZ, 0x1, P0 ;  /* 0x00000001ff007807 */ /* 0x000fe20000000000 */
[----:B------:R-:W-:Y:S01]  /*4f70*/  UIADD3 UR20, UPT, UPT, UR13, UR63, URZ ;  /* 0x0000003f0d147290 */ /* 0x000fe2000fffe0ff */
[----:B------:R-:W-:Y:S01]  /*4f80*/  IMAD.U32 R8, RZ, RZ, UR5 ;  /* 0x00000005ff087e24 */ /* 0x000fe2000f8e00ff */
[----:B------:R-:W-:Y:S01]  /*4f90*/  LOP3.LUT R15, R15, 0x1, RZ, 0x3c, !PT ;  /* 0x000000010f0f7812 */ /* 0x000fe200078e3cff */
[----:B------:R-:W-:Y:S01]  /*4fa0*/  UPLOP3.LUT UP3, UPT, UPT, UPT, UPT, 0x80, 0x8 ;  /* 0x000000000008789c */ /* 0x000fe20003f6f070 */
[----:B------:R-:W-:Y:S01]  /*4fb0*/  LOP3.LUT R13, R13, R0, RZ, 0x3c, !PT ;  /* 0x000000000d0d7212 */ /* 0x000fe200078e3cff */
[----:B------:R-:W-:Y:S01]  /*4fc0*/  UIADD3 UR16, UPT, UPT, UR14, UR16, URZ ;  /* 0x000000100e107290 */ /* 0x000fe2000fffe0ff */
[----:B------:R-:W-:Y:S01]  /*4fd0*/  SEL R14, R14, RZ, P0 ;  /* 0x000000ff0e0e7207 */ /* 0x000fe20000000000 */
[----:B------:R-:W-:Y:S01]  /*4fe0*/  UMOV UR36, UR29 ;  /* 0x0000001d00247c82 */ /* 0x000fe20008000000 */
[----:B------:R-:W-:Y:S01]  /*4ff0*/  IMAD.U32 R9, RZ, RZ, UR4 ;  /* 0x00000004ff097e24 */ /* 0x000fe2000f8e00ff */
[----:B------:R-:W-:Y:S04]  /*5000*/  @!P1 R2UR UR4, R8 ;  /* 0x00000000080492ca */ /* 0x000fe800000e0000 */
[----:B------:R-:W-:Y:S11]  /*5010*/  @!P1 R2UR UR5, R9 ;  /* 0x00000000090592ca */ /* 0x000ff600000e0000 */
[----:B------:R-:W-:Y:S02]  /*5020*/  @!UPT UIADD3 URZ, UPT, UPT, URZ, URZ, URZ ;  /* 0x000000fffffff290 */ /* 0x000fe4000fffe0ff */
[----:B------:R2:W-:Y:S01]  /*5030*/  @!UP0 UTMALDG.3D [UR8], [UR4], desc[UR6] ;  /* 0x00000608040085b4 */ /* 0x0005e20008011000 */
[----:B------:R2:W-:Y:S01]  /*5040*/  @!P1 SYNCS.ARRIVE.TRANS64.RED.A0TR RZ, [UR21+0x78], R7 ;  /* 0x00007807ffff99a7 */ /* 0x0005e20008300415 */
[----:B------:R-:W-:Y:S01]  /*5050*/  SYNCS.ARRIVE.TRANS64.RED.A1T0 RZ, [UR37], RZ ;  /* 0x000000ffffff79a7 */ /* 0x000fe20008100425 */
[----:B------:R-:W-:Y:S05]  /*5060*/  BRA.U UP1, `(.L_x_87) ;  /* 0xfffffff101687547 */ /* 0x000fea000b83ffff */
[----:B------:R-:W-:-:S04]  /*5070*/  SHF.L.U32 R3, R15, 0x1f, RZ ;  /* 0x0000001f0f037819 */ /* 0x000fc800000006ff */
[----:B------:R-:W3:Y:S02]  /*5080*/  SYNCS.PHASECHK.TRANS64.TRYWAIT P0, [UR21+0x80], R3 ;  /* 0x00008003ff0075a7 */ /* 0x000ee40008001115 */
[----:B---3--:R-:W-:Y:S05]  /*5090*/  @!P0 BRA `(.L_x_88) ;  /* 0x0000004c00b88947 */ /* 0x008fea0003800000 */
.L_x_182:
[----:B------:R-:W4:Y:S02]  /*50a0*/  SYNCS.PHASECHK.TRANS64.TRYWAIT P0, [UR21+0x88], R3 ;  /* 0x00008803ff0075a7 */ /* 0x000f240008001115 */
[----:B----4-:R-:W-:Y:S05]  /*50b0*/  @!P0 BRA `(.L_x_89) ;  /* 0x0000004c00c88947 */ /* 0x010fea0003800000 */
.L_x_184:
[----:B------:R-:W4:Y:S02]  /*50c0*/  SYNCS.PHASECHK.TRANS64.TRYWAIT P0, [UR21+0x90], R3 ;  /* 0x00009003ff0075a7 */ /* 0x000f240008001115 */
[----:B----4-:R-:W-:Y:S05]  /*50d0*/  @!P0 BRA `(.L_x_90) ;  /* 0x0000004c00d88947 */ /* 0x010fea0003800000 */
.L_x_186:
[----:B---3--:R-:W-:-:S07]  /*50e0*/  MOV R0, UR21 ;  /* 0x0000001500007c02 */ /* 0x008fce0008000f00 */
.L_x_91:
[----:B---3--:R-:W-:-:S04]  /*50f0*/  SHF.L.U32 R3, R15, 0x1f, RZ ;  /* 0x0000001f0f037819 */ /* 0x008fc800000006ff */
[----:B------:R3:W4:Y:S03]  /*5100*/  SYNCS.PHASECHK.TRANS64.TRYWAIT P0, [R0+URZ+0x98], R3 ;  /* 0x00009803000075a7 */ /* 0x00072600080011ff */
[----:B----4-:R-:W-:Y:S05]  /*5110*/  @!P0 NANOSLEEP.SYNCS 0x989680 ;  /* 0x009896800000895d */ /* 0x010fea0003900000 */
[----:B------:R-:W4:Y:S02]  /*5120*/  @!P0 SYNCS.PHASECHK.TRANS64 P0, [R0+URZ+0x98], R3 ;  /* 0x00009803000085a7 */ /* 0x000f2400080010ff */
[----:B-12-4-:R-:W-:Y:S05]  /*5130*/  @P0 EXIT ;  /* 0x000000000000094d */ /* 0x016fea0003800000 */
[----:B------:R-:W-:Y:S05]  /*5140*/  BRA `(.L_x_91) ;  /* 0xfffffffc00e87947 */ /* 0x000fea000383ffff */
.L_x_76:
[----:B------:R-:W-:-:S06]  /*5150*/  UISETP.GE.AND UP0, UPT, UR17, 0x4, UPT ;  /* 0x000000041100788c */ /* 0x000fcc000bf06270 */
[----:B------:R-:W-:-:S13]  /*5160*/  PLOP3.LUT P0, PT, PT, PT, UP0, 0x80, 0x8 ;  /* 0x000000000008781c */ /* 0x000fda0003f0f008 */
[----:B------:R-:W-:Y:S05]  /*5170*/  @!P0 EXIT ;  /* 0x000000000000894d */ /* 0x000fea0003800000 */
[----:B------:R-:W-:Y:S01]  /*5180*/  BAR.SYNC.DEFER_BLOCKING 0x6, 0xa0 ;  /* 0x0182800000007b1d */ /* 0x000fe20000010000 */
[C---:B------:R-:W-:Y:S01]  /*5190*/  IMAD.SHL.U32 R2, R94.reuse, 0x20, RZ ;  /* 0x000000205e027824 */ /* 0x040fe200078e00ff */
[C---:B------:R-:W-:Y:S01]  /*51a0*/  SHF.L.U32 R37, R94.reuse, 0x10, RZ ;  /* 0x000000105e257819 */ /* 0x040fe200000006ff */
[C---:B------:R-:W-:Y:S01]  /*51b0*/  IMAD.SHL.U32 R93, R94.reuse, 0x4, RZ ;  /* 0x000000045e5d7824 */ /* 0x040fe200078e00ff */
[----:B------:R-:W-:Y:S01]  /*51c0*/  LOP3.LUT R95, R94, 0x60, RZ, 0xc0, !PT ;  /* 0x000000605e5f7812 */ /* 0x000fe200078ec0ff */
[----:B------:R-:W-:Y:S01]  /*51d0*/  HFMA2 R86, -RZ, RZ, 0, 0 ;  /* 0x00000000ff567431 */ /* 0x000fe200000001ff */
[----:B------:R-:W-:Y:S02]  /*51e0*/  UMOV UR44, 0x400 ;  /* 0x00000400002c7882 */ /* 0x000fe40000000000 */
[----:B------:R-:W1:Y:S01]  /*51f0*/  LDC.64 R78, c[0x0][0x8b0] ;  /* 0x00022c00ff4e7b82 */ /* 0x000e620000000a00 */
[----:B------:R-:W-:Y:S01]  /*5200*/  ULEA UR44, UR47, UR44, 0x18 ;  /* 0x0000002c2f2c7291 */ /* 0x000fe2000f8ec0ff */
[----:B------:R-:W-:Y:S01]  /*5210*/  LOP3.LUT R6, R2, 0xc0, RZ, 0xc0, !PT ;  /* 0x000000c002067812 */ /* 0x000fe200078ec0ff */
[----:B------:R-:W2:Y:S01]  /*5220*/  LDCU.64 UR6, c[0x0][0x890] ;  /* 0x00011200ff0677ac */ /* 0x000ea20008000a00 */
[----:B------:R-:W-:Y:S01]  /*5230*/  LOP3.LUT R92, R94, 0x2, RZ, 0xc0, !PT ;  /* 0x000000025e5c7812 */ /* 0x000fe200078ec0ff */
[----:B------:R-:W-:Y:S01]  /*5240*/  IMAD.MOV.U32 R90, RZ, RZ, 0x1 ;  /* 0x00000001ff5a7424 */ /* 0x000fe200078e00ff */
[----:B------:R-:W-:Y:S01]  /*5250*/  LOP3.LUT R93, R6, 0x18, R93, 0xf8, !PT ;  /* 0x00000018065d7812 */ /* 0x000fe200078ef85d */
[----:B------:R-:W-:Y:S01]  /*5260*/  UIADD3 UR4, UPT, UPT, UR44, 0x200, URZ ;  /* 0x000002002c047890 */ /* 0x000fe2000fffe0ff */
[----:B------:R-:W3:Y:S01]  /*5270*/  LDC.64 R76, c[0x0][0x8a8] ;  /* 0x00022a00ff4c7b82 */ /* 0x000ee20000000a00 */
[----:B------:R-:W-:Y:S01]  /*5280*/  LOP3.LUT R37, R37, 0x600000, RZ, 0xc0, !PT ;  /* 0x0060000025257812 */ /* 0x000fe200078ec0ff */
[----:B------:R-:W-:Y:S01]  /*5290*/  IMAD.MOV.U32 R36, RZ, RZ, RZ ;  /* 0x000000ffff247224 */ /* 0x000fe200078e00ff */
[----:B------:R-:W-:-:S02]  /*52a0*/  LOP3.LUT R93, R93, 0xf20, R2, 0xf8, !PT ;  /* 0x00000f205d5d7812 */ /* 0x000fc400078ef802 */
[----:B------:R-:W-:Y:S01]  /*52b0*/  CS2R R88, SRZ ;  /* 0x0000000000587805 */ /* 0x000fe2000001ff00 */
[----:B------:R-:W-:Y:S01]  /*52c0*/  IMAD.U32 R84, RZ, RZ, UR4 ;  /* 0x00000004ff547e24 */ /* 0x000fe2000f8e00ff */
[----:B------:R-:W-:Y:S01]  /*52d0*/  LOP3.LUT R94, R94, 0x4, RZ, 0xc0, !PT ;  /* 0x000000045e5e7812 */ /* 0x000fe200078ec0ff */
[----:B------:R-:W4:Y:S01]  /*52e0*/  LDCU UR60, c[0x0][0x370] ;  /* 0x00006e00ff3c77ac */ /* 0x000f220008000800 */
[----:B------:R-:W4:Y:S02]  /*52f0*/  LDS R0, [UR44+0x160] ;  /* 0x0001602cff007984 */ /* 0x000f240008000800 */
[----:B------:R-:W-:Y:S01]  /*5300*/  LEA R93, R93, R84, 0x1 ;  /* 0x000000545d5d7211 */ /* 0x000fe200078e08ff */
[----:B------:R-:W1:Y:S01]  /*5310*/  LDCU UR43, c[0x0][0xb0c] ;  /* 0x00016180ff2b77ac */ /* 0x000e620008000800 */
[----:B--2---:R-:W-:Y:S01]  /*5320*/  IMAD.U32 R97, RZ, RZ, UR6 ;  /* 0x00000006ff617e24 */ /* 0x004fe2000f8e00ff */
[----:B------:R-:W-:Y:S02]  /*5330*/  MOV R96, UR7 ;  /* 0x0000000700607c02 */ /* 0x000fe40008000f00 */
[--C-:B------:R-:W-:Y:S01]  /*5340*/  IMAD R92, R92, -0x10, R93.reuse ;  /* 0xfffffff05c5c7824 */ /* 0x100fe200078e025d */
[----:B------:R-:W2:Y:S01]  /*5350*/  LDCU UR39, c[0x0][0xb30] ;  /* 0x00016600ff2777ac */ /* 0x000ea20008000800 */
[----:B------:R-:W-:Y:S01]  /*5360*/  IMAD R91, R94, -0x10, R93 ;  /* 0xfffffff05e5b7824 */ /* 0x000fe200078e025d */
[----:B------:R-:W1:Y:S01]  /*5370*/  LDCU.64 UR54, c[0x0][0x888] ;  /* 0x00011100ff3677ac */ /* 0x000e620008000a00 */
[----:B------:R-:W1:Y:S01]  /*5380*/  LDCU.64 UR40, c[0x0][0xb28] ;  /* 0x00016500ff2877ac */ /* 0x000e620008000a00 */
[----:B------:R-:W1:Y:S01]  /*5390*/  LDCU.128 UR56, c[0x0][0xb10] ;  /* 0x00016200ff3877ac */ /* 0x000e620008000c00 */
[----:B------:R-:W1:Y:S01]  /*53a0*/  LDCU UR53, c[0x0][0x374] ;  /* 0x00006e80ff3577ac */ /* 0x000e620008000800 */
[----:B------:R-:W-:Y:S01]  /*53b0*/  UMOV UR52, URZ ;  /* 0x000000ff00347c82 */ /* 0x000fe20008000000 */
[----:B------:R-:W-:Y:S01]  /*53c0*/  UMOV UR46, URZ ;  /* 0x000000ff002e7c82 */ /* 0x000fe20008000000 */
[----:B-1234-:R-:W-:-:S07]  /*53d0*/  IMAD.IADD R37, R0, 0x1, R37 ;  /* 0x0000000100257824 */ /* 0x01efce00078e0225 */
.L_x_135:
[----:B------:R-:W-:Y:S02]  /*53e0*/  LEA R3, R86, UR44, 0x3 ;  /* 0x0000002c56037c11 */ /* 0x000fe4000f8e18ff */
[----:B------:R-:W-:Y:S02]  /*53f0*/  SHF.L.U32 R0, R88, 0x1f, RZ ;  /* 0x0000001f58007819 */ /* 0x000fe400000006ff */
[----:B------:R-:W-:Y:S02]  /*5400*/  LEA R5, R86, UR44, 0x4 ;  /* 0x0000002c56057c11 */ /* 0x000fe4000f8e20ff */
[----:B-1----:R-:W1:Y:S02]  /*5410*/  SYNCS.PHASECHK.TRANS64.TRYWAIT P0, [R3+URZ+0xb0], R0 ;  /* 0x0000b000030075a7 */ /* 0x002e6400080011ff */
[----:B-12---:R-:W-:Y:S05]  /*5420*/  @!P0 BRA `(.L_x_92) ;  /* 0x0000004c001c8947 */ /* 0x006fea0003800000 */
.L_x_187:
        /* <DEDUP_REMOVED lines=11> */
[----:B------:R-:W-:Y:S01]  /*54e0*/  PLOP3.LUT P0, PT, PT, PT, UP1, 0x80, 0x8 ;  /* 0x000000000008781c */ /* 0x000fe20003f0f018 */
[----:B------:R-:W-:Y:S11]  /*54f0*/  UP2UR UR62, UPR, URZ, 0x2 ;  /* 0x00000002ff3e7883 */ /* 0x000ff60008000000 */
[----:B------:R-:W-:Y:S01]  /*5500*/  @!UPT UIADD3 URZ, UPT, UPT, URZ, URZ, URZ ;  /* 0x000000fffffff290 */ /* 0x000fe2000fffe0ff */
[----:B-1----:R-:W-:Y:S02]  /*5510*/  @P0 SHF.R.U32.HI R0, RZ, 0x10, R5 ;  /* 0x00000010ff000819 */ /* 0x002fe40000011605 */
        /* <DEDUP_REMOVED lines=12> */
[----:B------:R-:W2:Y:S01]  /*55e0*/  LDCU UR12, c[0x0][0xb20] ;  /* 0x00016400ff0c77ac */ /* 0x000ea20008000800 */
[----:B------:R-:W-:Y:S02]  /*55f0*/  UIMAD.WIDE.U32 UR4, UR53, UR59, URZ ;  /* 0x0000003b350472a5 */ /* 0x000fe4000f8e00ff */
[----:B------:R-:W-:Y:S02]  /*5600*/  UIMAD.WIDE.U32 UR6, UR60, UR56, URZ ;  /* 0x000000383c0672a5 */ /* 0x000fe4000f8e00ff */
[----:B------:R-:W-:Y:S02]  /*5610*/  UISETP.NE.AND UP0, UPT, UR58, 0x1, UPT ;  /* 0x000000013a00788c */ /* 0x000fe4000bf05270 */
[----:B------:R-:W-:Y:S02]  /*5620*/  UIMAD.WIDE.U32 UR8, UR37, UR59, URZ ;  /* 0x0000003b250872a5 */ /* 0x000fe4000f8e00ff */
[----:B------:R-:W-:Y:S02]  /*5630*/  UIMAD.WIDE.U32 UR10, UR38, UR56, URZ ;  /* 0x00000038260a72a5 */ /* 0x000fe4000f8e00ff */
[----:B------:R-:W-:Y:S02]  /*5640*/  UISETP.NE.AND UP1, UPT, UR43, 0x1, UPT ;  /* 0x000000012b00788c */ /* 0x000fe4000bf25270 */
[----:B------:R-:W-:Y:S01]  /*5650*/  UISETP.NE.AND UP2, UPT, UR42, 0x1, UPT ;  /* 0x000000012a00788c */ /* 0x000fe2000bf45270 */
[----:B------:R-:W-:Y:S02]  /*5660*/  UMOV UR4, UR5 ;  /* 0x0000000500047c82 */ /* 0x000fe40008000000 */
[----:B--2---:R-:W-:Y:S03]  /*5670*/  USHF.R.U32.HI UR5, URZ, UR12, UR4 ;  /* 0x0000000cff057299 */ /* 0x004fe60008011604 */
[----:B------:R-:W-:Y:S02]  /*5680*/  UMOV UR4, UR7 ;  /* 0x0000000700047c82 */ /* 0x000fe40008000000 */
[----:B------:R-:W-:Y:S02]  /*5690*/  USHF.R.U32.HI UR7, URZ, UR57, UR4 ;  /* 0x00000039ff077299 */ /* 0x000fe40008011604 */
[----:B------:R-:W-:Y:S02]  /*56a0*/  USEL UR4, UR53, UR5, !UP0 ;  /* 0x0000000535047287 */ /* 0x000fe4000c000000 */
[----:B------:R-:W-:Y:S01]  /*56b0*/  USEL UR7, UR60, UR7, !UP1 ;  /* 0x000000073c077287 */ /* 0x000fe2000c800000 */
[----:B------:R-:W-:Y:S01]  /*56c0*/  UMOV UR5, UR9 ;  /* 0x0000000900057c82 */ /* 0x000fe20008000000 */
[----:B------:R-:W-:Y:S02]  /*56d0*/  UIMAD.WIDE.U32 UR8, UR4, UR40, URZ ;  /* 0x00000028040872a5 */ /* 0x000fe4000f8e00ff */
[----:B------:R-:W-:Y:S03]  /*56e0*/  USHF.R.U32.HI UR6, URZ, UR12, UR5 ;  /* 0x0000000cff067299 */ /* 0x000fe60008011605 */
[----:B------:R-:W-:Y:S01]  /*56f0*/  UMOV UR5, UR11 ;  /* 0x0000000b00057c82 */ /* 0x000fe20008000000 */
[----:B------:R-:W-:Y:S02]  /*5700*/  UIMAD.WIDE.U32 UR10, UR7, UR40, URZ ;  /* 0x00000028070a72a5 */ /* 0x000fe4000f8e00ff */
[----:B------:R-:W-:Y:S02]  /*5710*/  USHF.R.U32.HI UR12, URZ, UR57, UR5 ;  /* 0x00000039ff0c7299 */ /* 0x000fe40008011605 */
[----:B------:R-:W-:Y:S01]  /*5720*/  USEL UR6, UR37, UR6, !UP0 ;  /* 0x0000000625067287 */ /* 0x000fe2000c000000 */
[----:B------:R-:W-:Y:S02]  /*5730*/  UMOV UR5, UR9 ;  /* 0x0000000900057c82 */ /* 0x000fe40008000000 */
[----:B------:R-:W-:Y:S01]  /*5740*/  UMOV UR10, UR11 ;  /* 0x0000000b000a7c82 */ /* 0x000fe20008000000 */
[----:B------:R-:W-:Y:S02]  /*5750*/  @UP2 USHF.R.U32.HI UR4, URZ, UR41, UR5 ;  /* 0x00000029ff042299 */ /* 0x000fe40008011605 */
[----:B------:R-:W-:Y:S02]  /*5760*/  @UP2 USHF.R.U32.HI UR7, URZ, UR41, UR10 ;  /* 0x00000029ff072299 */ /* 0x000fe4000801160a */
[----:B------:R-:W-:Y:S02]  /*5770*/  UIMAD UR4, UR42, UR4, URZ ;  /* 0x000000042a0472a4 */ /* 0x000fe4000f8e02ff */
        /* <DEDUP_REMOVED lines=8> */
[----:B------:R-:W-:Y:S02]  /*5800*/  USEL UR11, UR6, UR4, !UP2 ;  /* 0x00000004060b7287 */ /* 0x000fe4000d000000 */
[----:B------:R-:W-:Y:S02]  /*5810*/  UIADD3 UR8, UPT, UPT, -UR5, URZ, URZ ;  /* 0x000000ff05087290 */ /* 0x000fe4000fffe1ff */
[----:B------:R-:W-:Y:S01]  /*5820*/  UIADD3 UR10, UPT, UPT, -UR11, URZ, URZ ;  /* 0x000000ff0b0a7290 */ /* 0x000fe2000fffe1ff */
[----:B------:R-:W-:Y:S01]  /*5830*/  @!UP0 UMOV UR4, UR9 ;  /* 0x0000000900048c82 */ /* 0x000fe20008000000 */
[----:B------:R-:W-:Y:S02]  /*5840*/  UIADD3 UR9, UPT, UPT, -UR6, URZ, URZ ;  /* 0x000000ff06097290 */ /* 0x000fe4000fffe1ff */
[----:B------:R-:W-:Y:S02]  /*5850*/  @!UP0 USHF.R.U32.HI UR4, URZ, UR41, UR4 ;  /* 0x00000029ff048299 */ /* 0x000fe40008011604 */
[----:B------:R-:W-:Y:S02]  /*5860*/  UIMAD UR10, UR42, UR10, UR6 ;  /* 0x0000000a2a0a72a4 */ /* 0x000fe4000f8e0206 */
[----:B------:R-:W-:Y:S04]  /*5870*/  @!UP0 USEL UR4, UR5, UR4, !UP2 ;  /* 0x0000000405048287 */ /* 0x000fe8000d000000 */
[----:B------:R-:W-:Y:S02]  /*5880*/  @!UP0 UIMAD UR10, UR7, UR10, UR4 ;  /* 0x0000000a070a82a4 */ /* 0x000fe4000f8e0204 */
[----:B------:R-:W-:Y:S02]  /*5890*/  @!UP0 UIADD3 UR11, UPT, UPT, UR11, -UR4, URZ ;  /* 0x800000040b0b8290 */ /* 0x000fe4000fffe0ff */
[----:B------:R-:W-:Y:S02]  /*58a0*/  UIMAD UR7, UR43, UR8, UR38 ;  /* 0x000000082b0772a4 */ /* 0x000fe4000f8e0226 */
[----:B------:R-:W-:Y:S02]  /*58b0*/  @!UP0 UIMAD UR6, UR11, UR42, UR5 ;  /* 0x0000002a0b0682a4 */ /* 0x000fe4000f8e0205 */
[----:B------:R-:W-:Y:S01]  /*58c0*/  UIMAD UR4, UR58, UR9, UR37 ;  /* 0x000000093a0472a4 */ /* 0x000fe2000f8e0225 */
[----:B------:R-:W-:Y:S02]  /*58d0*/  @!UP0 UMOV UR5, UR10 ;  /* 0x0000000a00058c82 */ /* 0x000fe40008000000 */
[----:B------:R-:W-:Y:S02]  /*58e0*/  UIMAD UR38, UR5, UR43, UR7 ;  /* 0x0000002b052672a4 */ /* 0x000fe4000f8e0207 */
[----:B------:R-:W-:Y:S11]  /*58f0*/  UIMAD UR37, UR6, UR58, UR4 ;  /* 0x0000003a062572a4 */ /* 0x000ff6000f8e0204 */
[----:B------:R-:W-:Y:S01]  /*5900*/  @!UPT UIADD3 URZ, UPT, UPT, URZ, URZ, URZ ;  /* 0x000000fffffff290 */ /* 0x000fe2000fffe0ff */
.L_x_93:
[----:B------:R-:W-:Y:S01]  /*5910*/  UISETP.NE.AND UP0, UPT, UR39, 0x1, UPT ;  /* 0x000000012700788c */ /* 0x000fe2000bf05270 */
[----:B------:R-:W-:Y:S01]  /*5920*/  LOP3.LUT P0, RZ, R84, 0x1b0, RZ, 0xc0, !PT ;  /* 0x000001b054ff7812 */ /* 0x000fe2000780c0ff */
[----:B------:R-:W-:Y:S01]  /*5930*/  USHF.L.U32 UR50, UR16, 0x7, URZ ;  /* 0x0000000710327899 */ /* 0x000fe200080006ff */
[----:B------:R-:W-:Y:S01]  /*5940*/  BSSY.RECONVERGENT B6, `(.L_x_94) ;  /* 0x0000034000067945 */ /* 0x000fe20003800200 */
[----:B------:R-:W-:Y:S01]  /*5950*/  USHF.L.U32 UR49, UR20, 0x7, URZ ;  /* 0x0000000714317899 */ /* 0x000fe200080006ff */
[----:B------:R-:W-:Y:S06]  /*5960*/  IADD3 R86, PT, PT, R86, 0x1, RZ ;  /* 0x0000000156567810 */ /* 0x000fec0007ffe0ff */
[----:B------:R-:W2:Y:S01]  /*5970*/  @!UP0 LDCU.128 UR12, c[0x0][0xb10] ;  /* 0x00016200ff0c87ac */ /* 0x000ea20008000c00 */
[----:B------:R-:W3:Y:S01]  /*5980*/  @!UP0 LDCU UR5, c[0x0][0xb0c] ;  /* 0x00016180ff0587ac */ /* 0x000ee20008000800 */
[----:B------:R-:W4:Y:S01]  /*5990*/  @!UP0 LDCU UR10, c[0x0][0xb20] ;  /* 0x00016400ff0a87ac */ /* 0x000f220008000800 */
[----:B--2---:R-:W-:Y:S02]  /*59a0*/  UIMAD.WIDE.U32 UR8, UR38, UR12, URZ ;  /* 0x0000000c260872a5 */ /* 0x004fe4000f8e00ff */
[----:B------:R-:W-:Y:S02]  /*59b0*/  UIMAD.WIDE.U32 UR6, UR37, UR15, URZ ;  /* 0x0000000f250672a5 */ /* 0x000fe4000f8e00ff */
[----:B------:R-:W-:Y:S03]  /*59c0*/  @!UP0 UISETP.NE.AND UP1, UPT, UR14, 0x1, UPT ;  /* 0x000000010e00888c */ /* 0x000fe6000bf25270 */
[----:B------:R-:W-:Y:S01]  /*59d0*/  @!UP0 UMOV UR4, UR9 ;  /* 0x0000000900048c82 */ /* 0x000fe20008000000 */
[----:B---3--:R-:W-:Y:S02]  /*59e0*/  @!UP0 UISETP.NE.AND UP2, UPT, UR5, 0x1, UPT ;  /* 0x000000010500888c */ /* 0x008fe4000bf45270 */
[----:B------:R-:W-:Y:S01]  /*59f0*/  @!UP0 USHF.R.U32.HI UR4, URZ, UR13, UR4 ;  /* 0x0000000dff048299 */ /* 0x000fe20008011604 */
[----:B------:R-:W-:Y:S02]  /*5a00*/  @!UP0 UMOV UR6, UR7 ;  /* 0x0000000700068c82 */ /* 0x000fe40008000000 */
[----:B----4-:R-:W-:Y:S02]  /*5a10*/  @!UP0 USHF.R.U32.HI UR6, URZ, UR10, UR6 ;  /* 0x0000000aff068299 */ /* 0x010fe40008011606 */
[----:B------:R-:W-:Y:S02]  /*5a20*/  @!UP0 USEL UR7, UR38, UR4, !UP2 ;  /* 0x0000000426078287 */ /* 0x000fe4000d000000 */
[----:B------:R-:W-:Y:S04]  /*5a30*/  @!UP0 USEL UR6, UR37, UR6, !UP1 ;  /* 0x0000000625068287 */ /* 0x000fe8000c800000 */
[----:B------:R-:W-:Y:S02]  /*5a40*/  @!UP0 UIADD3 UR4, UPT, UPT, -UR7, UR6, URZ ;  /* 0x0000000607048290 */ /* 0x000fe4000fffe1ff */
[----:B------:R-:W-:Y:S02]  /*5a50*/  @!UP0 UIADD3 UR6, UPT, UPT, UR7, -UR6, URZ ;  /* 0x8000000607068290 */ /* 0x000fe4000fffe0ff */
[----:B------:R-:W-:Y:S02]  /*5a60*/  @!UP0 UIMAD UR38, UR4, UR5, UR38 ;  /* 0x00000005042682a4 */ /* 0x000fe4000f8e0226 */
[----:B------:R-:W-:Y:S01]  /*5a70*/  @!UP0 UIMAD UR37, UR6, UR14, UR37 ;  /* 0x0000000e062582a4 */ /* 0x000fe2000f8e0225 */
[----:B------:R-:W-:Y:S11]  /*5a80*/  @!P0 BRA `(.L_x_95) ;  /* 0x00000000007c8947 */ /* 0x000ff60003800000 */
[----:B------:R-:W2:Y:S01]  /*5a90*/  LDCU.64 UR8, c[0x4][0x80] ;  /* 0x01001000ff0877ac */ /* 0x000ea20008000a00 */
[----:B------:R-:W-:Y:S01]  /*5aa0*/  MOV R2, 0x0 ;  /* 0x0000000000027802 */ /* 0x000fe20000000f00 */
[----:B------:R-:W-:Y:S02]  /*5ab0*/  HFMA2 R12, -RZ, RZ, 0, 5.9604644775390625e-08 ;  /* 0x00000001ff0c7431 */ /* 0x000fe400000001ff */
[----:B------:R-:W-:Y:S01]  /*5ac0*/  IMAD.MOV.U32 R8, RZ, RZ, 0x70 ;  /* 0x00000070ff087424 */ /* 0x000fe200078e00ff */
[----:B------:R3:W4:Y:S01]  /*5ad0*/  LDC.64 R14, c[0x4][R2] ;  /* 0x01000000020e7b82 */ /* 0x0007220000000a00 */
[----:B------:R-:W1:Y:S01]  /*5ae0*/  LDCU.64 UR6, c[0x4][0x88] ;  /* 0x01001100ff0677ac */ /* 0x000e620008000a00 */
[----:B------:R-:W-:Y:S01]  /*5af0*/  IMAD.MOV.U32 R13, RZ, RZ, RZ ;  /* 0x000000ffff0d7224 */ /* 0x000fe200078e00ff */
[----:B------:R-:W1:Y:S01]  /*5b00*/  LDCU.64 UR4, c[0x4][0x8] ;  /* 0x01000100ff0477ac */ /* 0x000e620008000a00 */
[----:B--2---:R-:W-:Y:S01]  /*5b10*/  MOV R5, UR9 ;  /* 0x0000000900057c02 */ /* 0x004fe20008000f00 */
[----:B------:R-:W-:Y:S01]  /*5b20*/  IMAD.U32 R4, RZ, RZ, UR8 ;  /* 0x00000008ff047e24 */ /* 0x000fe2000f8e00ff */
[----:B-1----:R-:W-:Y:S01]  /*5b30*/  MOV R7, UR7 ;  /* 0x0000000700077c02 */ /* 0x002fe20008000f00 */
[----:B------:R-:W-:Y:S01]  /*5b40*/  IMAD.U32 R6, RZ, RZ, UR6 ;  /* 0x00000006ff067e24 */ /* 0x000fe2000f8e00ff */
[----:B------:R-:W-:Y:S01]  /*5b50*/  MOV R11, UR5 ;  /* 0x00000005000b7c02 */ /* 0x000fe20008000f00 */
[----:B------:R-:W-:Y:S02]  /*5b60*/  IMAD.U32 R10, RZ, RZ, UR4 ;  /* 0x00000004ff0a7e24 */ /* 0x000fe4000f8e00ff */
[----:B------:R-:W-:Y:S07]  /*5b70*/  LEPC R20, `(.L_x_96) ;  /* 0x000000001014794e */ /* 0x000fee0000000000 */
[----:B---345:R-:W-:Y:S05]  /*5b80*/  CALL.ABS.NOINC R14 ;  /* 0x000000000e007343 */ /* 0x038fea0003c00000 */
.L_x_96:
[----:B------:R-:W1:Y:S01]  /*5b90*/  LDCU.64 UR8, c[0x4][0x80] ;  /* 0x01001000ff0877ac */ /* 0x000e620008000a00 */
[----:B------:R-:W2:Y:S01]  /*5ba0*/  LDC.64 R2, c[0x4][R2] ;  /* 0x0100000002027b82 */ /* 0x000ea20000000a00 */
[----:B------:R-:W-:Y:S02]  /*5bb0*/  HFMA2 R12, -RZ, RZ, 0, 5.9604644775390625e-08 ;  /* 0x00000001ff0c7431 */ /* 0x000fe400000001ff */
[----:B------:R-:W-:Y:S02]  /*5bc0*/  IMAD.MOV.U32 R8, RZ, RZ, 0x70 ;  /* 0x00000070ff087424 */ /* 0x000fe400078e00ff */
[----:B------:R-:W-:Y:S01]  /*5bd0*/  IMAD.MOV.U32 R13, RZ, RZ, RZ ;  /* 0x000000ffff0d7224 */ /* 0x000fe200078e00ff */
[----:B------:R-:W3:Y:S01]  /*5be0*/  LDCU.64 UR6, c[0x4][0x88] ;  /* 0x01001100ff0677ac */ /* 0x000ee20008000a00 */
[----:B------:R-:W4:Y:S01]  /*5bf0*/  LDCU.64 UR4, c[0x4][0x8] ;  /* 0x01000100ff0477ac */ /* 0x000f220008000a00 */
[----:B-1----:R-:W-:Y:S02]  /*5c00*/  MOV R4, UR8 ;  /* 0x0000000800047c02 */ /* 0x002fe40008000f00 */
[----:B------:R-:W-:Y:S02]  /*5c10*/  MOV R5, UR9 ;  /* 0x0000000900057c02 */ /* 0x000fe40008000f00 */
[----:B---3--:R-:W-:Y:S01]  /*5c20*/  MOV R7, UR7 ;  /* 0x0000000700077c02 */ /* 0x008fe20008000f00 */
[----:B------:R-:W-:Y:S01]  /*5c30*/  IMAD.U32 R6, RZ, RZ, UR6 ;  /* 0x00000006ff067e24 */ /* 0x000fe2000f8e00ff */
[----:B----4-:R-:W-:Y:S01]  /*5c40*/  MOV R11, UR5 ;  /* 0x00000005000b7c02 */ /* 0x010fe20008000f00 */
[----:B------:R-:W-:Y:S02]  /*5c50*/  IMAD.U32 R10, RZ, RZ, UR4 ;  /* 0x00000004ff0a7e24 */ /* 0x000fe4000f8e00ff */
[----:B------:R-:W-:Y:S07]  /*5c60*/  LEPC R20, `(.L_x_95) ;  /* 0x000000001014794e */ /* 0x000fee0000000000 */
[----:B--2---:R-:W-:Y:S05]  /*5c70*/  CALL.ABS.NOINC R2 ;  /* 0x0000000002007343 */ /* 0x004fea0003c00000 */
.L_x_95:
[----:B------:R-:W-:Y:S05]  /*5c80*/  BSYNC.RECONVERGENT B6 ;  /* 0x0000000000067941 */ /* 0x000fea0003800200 */
.L_x_94:
[----:B------:R-:W-:Y:S02]  /*5c90*/  R2UR UR6, R83 ;  /* 0x00000000530672ca */ /* 0x000fe400000e0000 */
[----:B------:R-:W-:Y:S02]  /*5ca0*/  R2UR UR5, R97 ;  /* 0x00000000610572ca */ /* 0x000fe400000e0000 */
[----:B------:R-:W-:Y:S02]  /*5cb0*/  R2UR UR4, R96 ;  /* 0x00000000600472ca */ /* 0x000fe400000e0000 */
[----:B------:R-:W-:Y:S02]  /*5cc0*/  ISETP.NE.U32.AND P4, PT, R78, RZ, PT ;  /* 0x000000ff4e00720c */ /* 0x000fe40003f85070 */
[----:B------:R-:W-:Y:S02]  /*5cd0*/  ISETP.NE.U32.AND P2, PT, RZ, UR54, PT ;  /* 0x00000036ff007c0c */ /* 0x000fe4000bf45070 */
[----:B------:R-:W-:Y:S02]  /*5ce0*/  ISETP.NE.AND.EX P4, PT, R79, RZ, PT, P4 ;  /* 0x000000ff4f00720c */ /* 0x000fe40003f85340 */
[----:B------:R-:W-:Y:S01]  /*5cf0*/  ISETP.NE.AND.EX P2, PT, RZ, UR55, PT, P2 ;  /* 0x00000037ff007c0c */ /* 0x000fe2000bf45320 */
[----:B------:R-:W-:Y:S02]  /*5d00*/  UISETP.NE.AND UP2, UPT, UR6, URZ, UPT ;  /* 0x000000ff0600728c */ /* 0x000fe4000bf45270 */
[----:B------:R-:W-:Y:S04]  /*5d10*/  UISETP.NE.U32.AND UP0, UPT, UR5, URZ, UPT ;  /* 0x000000ff0500728c */ /* 0x000fe8000bf05070 */
[----:B------:R-:W-:Y:S01]  /*5d20*/  UISETP.NE.AND.EX UP1, UPT, UR4, URZ, UPT, UP0 ;  /* 0x000000ff0400728c */ /* 0x000fe2000bf25300 */
[----:B------:R-:W-:Y:S01]  /*5d30*/  PLOP3.LUT P1, PT, PT, PT, UP2, 0x80, 0x8 ;  /* 0x000000000008781c */ /* 0x000fe20003f2f028 */
[----:B------:R-:W-:Y:S03]  /*5d40*/  UPLOP3.LUT UP0, UPT, UPT, UPT, UPT, 0x40, 0x4 ;  /* 0x000000000004789c */ /* 0x000fe60003f0e870 */
[----:B------:R-:W-:Y:S06]  /*5d50*/  @UP2 UPLOP3.LUT UP0, UPT, UPT, UPT, UP1, 0x80, 0x8 ;  /* 0x000000000008289c */ /* 0x000fec0003f0f010 */
[----:B------:R-:W-:Y:S01]  /*5d60*/  PLOP3.LUT P0, PT, PT, PT, UP0, 0x80, 0x8 ;  /* 0x000000000008781c */ /* 0x000fe20003f0f008 */
[----:B------:R-:W-:Y:S01]  /*5d70*/  @!UPT UIADD3 URZ, UPT, UPT, URZ, URZ, URZ ;  /* 0x000000fffffff290 */ /* 0x000fe2000fffe0ff */
[----:B------:R-:W-:Y:S11]  /*5d80*/  BRA.U !UP1, `(.L_x_97) ;  /* 0x0000000109407547 */ /* 0x000ff6000b800000 */
[----:B------:R-:W-:Y:S01]  /*5d90*/  UISETP.NE.U32.AND UP0, UPT, UR54, URZ, UPT ;  /* 0x000000ff3600728c */ /* 0x000fe2000bf05070 */
[----:B------:R-:W-:Y:S01]  /*5da0*/  R2UR UR6, R97 ;  /* 0x00000000610672ca */ /* 0x000fe200000e0000 */
[----:B------:R-:W2:Y:S01]  /*5db0*/  LDCU.64 UR8, c[0x0][0x358] ;  /* 0x00006b00ff0877ac */ /* 0x000ea20008000a00 */
[----:B------:R-:W-:Y:S02]  /*5dc0*/  HFMA2 R80, -RZ, RZ, 0, 5.9604644775390625e-08 ;  /* 0x00000001ff507431 */ /* 0x000fe400000001ff */
[----:B-1----:R-:W-:Y:S01]  /*5dd0*/  IMAD.MOV.U32 R0, RZ, RZ, 0x1 ;  /* 0x00000001ff007424 */ /* 0x002fe200078e00ff */
[----:B------:R-:W-:Y:S06]  /*5de0*/  UISETP.NE.AND.EX UP0, UPT, UR55, URZ, UPT, UP0 ;  /* 0x000000ff3700728c */ /* 0x000fec000bf05300 */
[----:B------:R-:W-:Y:S05]  /*5df0*/  PLOP3.LUT P3, PT, PT, PT, UP0, 0x80, 0x8 ;  /* 0x000000000008781c */ /* 0x000fea0003f6f008 */
[----:B------:R-:W1:Y:S01]  /*5e00*/  @UP0 LDCU.64 UR4, c[0x0][0x888] ;  /* 0x00011100ff0407ac */ /* 0x000e620008000a00 */
[----:B------:R-:W-:Y:S07]  /*5e10*/  @UP0 UIMAD UR6, UR36, UR6, URZ ;  /* 0x00000006240602a4 */ /* 0x000fee000f8e02ff */
[----:B------:R-:W-:Y:S01]  /*5e20*/  @!P3 PRMT R80, R0, 0x7610, R80 ;  /* 0x000076100050b816 */ /* 0x000fe20000000050 */
[----:B-1----:R-:W-:Y:S06]  /*5e30*/  @UP0 UIMAD.WIDE UR4, UR6, 0x4, UR4 ;  /* 0x00000004060408a5 */ /* 0x002fec000f8e0204 */
[----:B------:R-:W-:Y:S02]  /*5e40*/  IMAD.U32 R2, RZ, RZ, UR4 ;  /* 0x00000004ff027e24 */ /* 0x000fe4000f8e00ff */
[----:B------:R-:W-:Y:S03]  /*5e50*/  IMAD.U32 R3, RZ, RZ, UR5 ;  /* 0x00000005ff037e24 */ /* 0x000fe6000f8e00ff */
[----:B------:R-:W1:Y:S02]  /*5e60*/  @!UP0 LDCU UR4, c[0x0][0x880] ;  /* 0x00011000ff0487ac */ /* 0x000e640008000800 */
[----:B--2--5:R2:W5:Y:S02]  /*5e70*/  @P3 LDG.E R41, desc[UR8][R2.64] ;  /* 0x0000000802293981 */ /* 0x024564000c1e1900 */
[----:B-12---:R-:W-:Y:S02]  /*5e80*/  @!P3 MOV R41, UR4 ;  /* 0x000000040029bc02 */ /* 0x006fe40008000f00 */
.L_x_97:
[----:B------:R-:W-:Y:S05]  /*5e90*/  @!P4 BRA `(.L_x_98) ;  /* 0x000000000024c947 */ /* 0x000fea0003800000 */
[----:B------:R-:W-:Y:S01]  /*5ea0*/  ISETP.NE.U32.AND P3, PT, R76, RZ, PT ;  /* 0x000000ff4c00720c */ /* 0x000fe20003f65070 */
[----:B------:R-:W2:Y:S03]  /*5eb0*/  LDCU.64 UR4, c[0x0][0x358] ;  /* 0x00006b00ff0477ac */ /* 0x000ea60008000a00 */
[----:B------:R-:W-:Y:S11]  /*5ec0*/  ISETP.NE.AND.EX P3, PT, R77, RZ, PT, P3 ;  /* 0x000000ff4d00720c */ /* 0x000ff60003f65330 */
[----:B------:R-:W-:Y:S02]  /*5ed0*/  @!UPT UIADD3 URZ, UPT, UPT, URZ, URZ, URZ ;  /* 0x000000fffffff290 */ /* 0x000fe4000fffe0ff */
[----:B------:R-:W3:Y:S01]  /*5ee0*/  @P3 LDC.64 R2, c[0x0][0x8a8] ;  /* 0x00022a00ff023b82 */ /* 0x000ee20000000a00 */
[----:B-1----:R-:W-:Y:S04]  /*5ef0*/  @P3 IMAD R0, R78, UR36, RZ ;  /* 0x000000244e003c24 */ /* 0x002fe8000f8e02ff */
[----:B---3--:R-:W-:Y:S05]  /*5f00*/  @P3 IMAD.WIDE R2, R0, 0x4, R2 ;  /* 0x0000000400023825 */ /* 0x008fea00078e0202 */
[----:B--2--5:R2:W5:Y:S02]  /*5f10*/  @P3 LDG.E R38, desc[UR4][R2.64] ;  /* 0x0000000402263981 */ /* 0x024564000c1e1900 */
[----:B--2---:R-:W3:Y:S02]  /*5f20*/  @!P3 LDC R38, c[0x0][0x8a0] ;  /* 0x00022800ff26bb82 */ /* 0x004ee40000000800 */
.L_x_98:
[----:B-----5:R-:W-:Y:S01]  /*5f30*/  FSETP.NEU.AND P3, PT, R41, RZ, PT ;  /* 0x000000ff2900720b */ /* 0x020fe20003f6d000 */
[----:B------:R-:W-:Y:S01]  /*5f40*/  BSSY B1, `(.L_x_99) ;  /* 0x0000039000017945 */ /* 0x000fe20003800000 */
[----:B------:R-:W-:Y:S01]  /*5f50*/  SEL R3, RZ, 0xffffffff, P2 ;  /* 0xffffffffff037807 */ /* 0x000fe20001000000 */
[----:B------:R-:W-:Y:S01]  /*5f60*/  IMAD.MOV.U32 R47, RZ, RZ, 0x1 ;  /* 0x00000001ff2f7424 */ /* 0x000fe200078e00ff */
[----:B------:R-:W-:Y:S01]  /*5f70*/  @P1 LOP3.LUT P2, RZ, R80, 0xff, RZ, 0xc0, !PT ;  /* 0x000000ff50ff1812 */ /* 0x000fe2000784c0ff */
[----:B------:R-:W-:Y:S01]  /*5f80*/  IMAD R39, R36, 0x80, R37 ;  /* 0x0000008024277824 */ /* 0x000fe200078e0225 */
[----:B------:R-:W-:Y:S01]  /*5f90*/  @P1 SEL R2, RZ, 0xffffffff, P3 ;  /* 0xffffffffff021807 */ /* 0x000fe20001800000 */
[----:B------:R-:W-:Y:S01]  /*5fa0*/  IMAD R87, R94, -0x10, R92 ;  /* 0xfffffff05e577824 */ /* 0x000fe200078e025c */
[----:B------:R-:W-:Y:S01]  /*5fb0*/  LOP3.LUT R90, R90, 0x1, RZ, 0x3c, !PT ;  /* 0x000000015a5a7812 */ /* 0x000fe200078e3cff */
[----:B------:R-:W-:Y:S01]  /*5fc0*/  IMAD.MOV.U32 R46, RZ, RZ, RZ ;  /* 0x000000ffff2e7224 */ /* 0x000fe200078e00ff */
[----:B------:R-:W-:Y:S02]  /*5fd0*/  @P0 SEL R2, R3, R2, !P2 ;  /* 0x0000000203020207 */ /* 0x000fe40005000000 */
[----:B------:R-:W-:Y:S02]  /*5fe0*/  CS2R R74, SRZ ;  /* 0x00000000004a7805 */ /* 0x000fe4000001ff00 */
[----:B------:R-:W-:Y:S02]  /*5ff0*/  LEA R99, R36, UR44, 0x3 ;  /* 0x0000002c24637c11 */ /* 0x000fe4000f8e18ff */
[----:B------:R-:W-:Y:S02]  /*6000*/  CS2R R72, SRZ ;  /* 0x0000000000487805 */ /* 0x000fe4000001ff00 */
[----:B------:R-:W-:Y:S02]  /*6010*/  @P1 LOP3.LUT R2, R2, 0x1, RZ, 0xc0, !PT ;  /* 0x0000000102021812 */ /* 0x000fe400078ec0ff */
[----:B------:R-:W-:Y:S02]  /*6020*/  CS2R R66, SRZ ;  /* 0x0000000000427805 */ /* 0x000fe4000001ff00 */
[----:B-1----:R-:W-:Y:S02]  /*6030*/  SHF.L.U32 R0, R89, 0x1f, RZ ;  /* 0x0000001f59007819 */ /* 0x002fe400000006ff */
[----:B------:R-:W-:Y:S02]  /*6040*/  CS2R R64, SRZ ;  /* 0x0000000000407805 */ /* 0x000fe4000001ff00 */
[----:B------:R-:W-:Y:S02]  /*6050*/  ISETP.NE.U32.OR P5, PT, R2, 0x1, !P1 ;  /* 0x000000010200780c */ /* 0x000fe40004fa5470 */
[----:B------:R-:W-:Y:S02]  /*6060*/  CS2R R58, SRZ ;  /* 0x00000000003a7805 */ /* 0x000fe4000001ff00 */
[----:B------:R-:W-:Y:S02]  /*6070*/  PLOP3.LUT P2, PT, PT, PT, UP1, 0x80, 0x8 ;  /* 0x000000000008781c */ /* 0x000fe40003f4f018 */
[----:B------:R-:W-:Y:S02]  /*6080*/  CS2R R56, SRZ ;  /* 0x0000000000387805 */ /* 0x000fe4000001ff00 */
[----:B------:R-:W-:Y:S02]  /*6090*/  LOP3.LUT P4, R85, R80, 0xff, RZ, 0xc0, !PT ;  /* 0x000000ff50557812 */ /* 0x000fe4000788c0ff */
[----:B------:R-:W-:Y:S02]  /*60a0*/  CS2R R50, SRZ ;  /* 0x0000000000327805 */ /* 0x000fe4000001ff00 */
[----:B------:R-:W-:Y:S02]  /*60b0*/  SEL R2, RZ, 0xffffffff, P3 ;  /* 0xffffffffff027807 */ /* 0x000fe40001800000 */
[----:B------:R-:W-:Y:S02]  /*60c0*/  CS2R R48, SRZ ;  /* 0x0000000000307805 */ /* 0x000fe4000001ff00 */
[----:B------:R-:W-:Y:S02]  /*60d0*/  P2R R98, PR, RZ, 0x20 ;  /* 0x00000020ff627803 */ /* 0x000fe40000000000 */
[----:B------:R-:W-:Y:S02]  /*60e0*/  @P5 SHF.L.U32 R4, R90, 0x1f, RZ ;  /* 0x0000001f5a045819 */ /* 0x000fe400000006ff */
[----:B------:R-:W-:Y:S02]  /*60f0*/  @P2 SEL R2, R3, R2, !P4 ;  /* 0x0000000203022207 */ /* 0x000fe40006000000 */
[----:B------:R-:W1:Y:S02]  /*6100*/  @P5 SYNCS.PHASECHK.TRANS64.TRYWAIT P1, [UR44+0x60], R4 ;  /* 0x00006004ff0055a7 */ /* 0x000e64000802112c */
[----:B------:R-:W-:Y:S04]  /*6110*/  LOP3.LUT R2, R2, 0x1, RZ, 0xc0, !PT ;  /* 0x0000000102027812 */ /* 0x000fe800078ec0ff */
[----:B------:R-:W-:Y:S04]  /*6120*/  ISETP.NE.U32.AND P2, PT, R2, 0x1, PT ;  /* 0x000000010200780c */ /* 0x000fe80003f45070 */
[----:B------:R-:W-:Y:S01]  /*6130*/  P2R R60, PR, RZ, 0x4 ;  /* 0x00000004ff3c7803 */ /* 0x000fe20000000000 */
[----:B------:R2:W4:Y:S01]  /*6140*/  SYNCS.PHASECHK.TRANS64.TRYWAIT P0, [R99+URZ+0xd0], R0 ;  /* 0x0000d000630075a7 */ /* 0x00052200080011ff */
[----:B-1----:R-:W-:Y:S01]  /*6150*/  @P5 SEL R47, RZ, 0x1, !P1 ;  /* 0x00000001ff2f5807 */ /* 0x002fe20004800000 */
[----:B--2---:R-:W-:Y:S06]  /*6160*/  @!P5 BRA `(.L_x_100) ;  /* 0x000000000058d947 */ /* 0x004fec0003800000 */
[----:B------:R-:W-:Y:S01]  /*6170*/  IMAD.MOV.U32 R75, RZ, RZ, RZ ;  /* 0x000000ffff4b7224 */ /* 0x000fe200078e00ff */
[----:B------:R-:W-:Y:S01]  /*6180*/  ISETP.NE.AND P1, PT, R47, RZ, PT ;  /* 0x000000ff2f00720c */ /* 0x000fe20003f25270 */
[----:B------:R-:W-:Y:S01]  /*6190*/  BSSY B0, `(.L_x_101) ;  /* 0x000000c000007945 */ /* 0x000fe20003800000 */
[----:B------:R-:W-:Y:S02]  /*61a0*/  CS2R R50, SRZ ;  /* 0x0000000000327805 */ /* 0x000fe4000001ff00 */
[----:B------:R-:W-:Y:S02]  /*61b0*/  CS2R R48, SRZ ;  /* 0x0000000000307805 */ /* 0x000fe4000001ff00 */
[----:B------:R-:W-:Y:S02]  /*61c0*/  CS2R R58, SRZ ;  /* 0x00000000003a7805 */ /* 0x000fe4000001ff00 */
[----:B------:R-:W-:Y:S02]  /*61d0*/  CS2R R56, SRZ ;  /* 0x0000000000387805 */ /* 0x000fe4000001ff00 */
[----:B------:R-:W-:Y:S02]  /*61e0*/  CS2R R66, SRZ ;  /* 0x0000000000427805 */ /* 0x000fe4000001ff00 */
[----:B------:R-:W-:Y:S02]  /*61f0*/  CS2R R64, SRZ ;  /* 0x0000000000407805 */ /* 0x000fe4000001ff00 */
[----:B------:R-:W-:Y:S01]  /*6200*/  CS2R R72, SRZ ;  /* 0x0000000000487805 */ /* 0x000fe2000001ff00 */
[----:B------:R-:W-:Y:S06]  /*6210*/  @P1 BRA `(.L_x_102) ;  /* 0x00000000000c1947 */ /* 0x000fec0003800000 */
[----:B------:R-:W-:Y:S04]  /*6220*/  SHF.L.U32 R3, R90, 0x1f, RZ ;  /* 0x0000001f5a037819 */ /* 0x000fe800000006ff */
[----:B------:R-:W1:Y:S02]  /*6230*/  SYNCS.PHASECHK.TRANS64.TRYWAIT P1, [UR44+0x60], R3 ;  /* 0x00006003ff0075a7 */ /* 0x000e64000802112c */
[----:B-1----:R-:W-:Y:S05]  /*6240*/  @!P1 BRA `(.L_x_103) ;  /* 0x0000003c00a89947 */ /* 0x002fea0003800000 */
.L_x_102:
[----:B------:R-:W-:Y:S05]  /*6250*/  BSYNC B0 ;  /* 0x0000000000007941 */ /* 0x000fea0003800000 */
.L_x_101:
[----:B------:R-:W-:Y:S01]  /*6260*/  ISETP.NE.AND P1, PT, R60, RZ, PT ;  /* 0x000000ff3c00720c */ /* 0x000fe20003f25270 */
[----:B------:R-:W-:Y:S11]  /*6270*/  HFMA2 R46, -RZ, RZ, 0, 5.9604644775390625e-08 ;  /* 0x00000001ff2e7431 */ /* 0x000ff600000001ff */
[----:B------:R-:W-:Y:S01]  /*6280*/  @!UPT UIADD3 URZ, UPT, UPT, URZ, URZ, URZ ;  /* 0x000000fffffff290 */ /* 0x000fe2000fffe0ff */
[----:B------:R2:W1:Y:S04]  /*6290*/  @P1 LDS.128 R48, [R93] ;  /* 0x000000005d301984 */ /* 0x0004680000000c00 */
[----:B------:R2:W1:Y:S04]  /*62a0*/  @P1 LDS.128 R56, [R92+0x10] ;  /* 0x000010005c381984 */ /* 0x0004680000000c00 */
[----:B------:R2:W1:Y:S04]  /*62b0*/  @P1 LDS.128 R64, [R91+0x20] ;  /* 0x000020005b401984 */ /* 0x0004680000000c00 */
[----:B------:R2:W1:Y:S02]  /*62c0*/  @P1 LDS.128 R72, [R87+0x30] ;  /* 0x0000300057481984 */ /* 0x0004640000000c00 */
.L_x_100:
[----:B------:R-:W-:Y:S05]  /*62d0*/  BSYNC B1 ;  /* 0x0000000000017941 */ /* 0x000fea0003800000 */
.L_x_99:
[----:B-1----:R-:W-:Y:S04]  /*62e0*/  SHF.R.U32.HI R2, RZ, 0x15, R39 ;  /* 0x00000015ff027819 */ /* 0x002fe80000011627 */
[----:B------:R-:W-:Y:S01]  /*62f0*/  LOP3.LUT P1, RZ, R2, 0x3, R81, 0x48, !PT ;  /* 0x0000000302ff7812 */ /* 0x000fe20007824851 */
[----:B------:R-:W-:Y:S01]  /*6300*/  @!UPT UIADD3 URZ, UPT, UPT, URZ, URZ, URZ ;  /* 0x000000fffffff290 */ /* 0x000fe2000fffe0ff */
[----:B----4-:R-:W-:Y:S11]  /*6310*/  @P0 BRA `(.L_x_104) ;  /* 0x0000000000080947 */ /* 0x010ff60003800000 */
[----:B------:R-:W1:Y:S02]  /*6320*/  SYNCS.PHASECHK.TRANS64.TRYWAIT P0, [R99+URZ+0xd0], R0 ;  /* 0x0000d000630075a7 */ /* 0x000e6400080011ff */
[----:B-1----:R-:W-:Y:S05]  /*6330*/  @!P0 BRA `(.L_x_105) ;  /* 0x0000003c00848947 */ /* 0x002fea0003800000 */
.L_x_104:
[----:B------:R-:W-:Y:S05]  /*6340*/  @!P1 BRA `(.L_x_106) ;  /* 0x0000000000409947 */ /* 0x000fea0003800000 */
[----:B------:R-:W4:Y:S01]  /*6350*/  LDCU.64 UR8, c[0x4][0x70] ;  /* 0x01000e00ff0877ac */ /* 0x000f220008000a00 */
[----:B------:R-:W-:Y:S01]  /*6360*/  MOV R3, 0x0 ;  /* 0x0000000000037802 */ /* 0x000fe20000000f00 */
[----:B------:R-:W-:Y:S02]  /*6370*/  HFMA2 R12, -RZ, RZ, 0, 5.9604644775390625e-08 ;  /* 0x00000001ff0c7431 */ /* 0x000fe400000001ff */
[----:B------:R-:W-:Y:S02]  /*6380*/  IMAD.MOV.U32 R8, RZ, RZ, 0x192 ;  /* 0x00000192ff087424 */ /* 0x000fe400078e00ff */
[----:B------:R-:W-:Y:S01]  /*6390*/  IMAD.MOV.U32 R13, RZ, RZ, RZ ;  /* 0x000000ffff0d7224 */ /* 0x000fe200078e00ff */
[----:B------:R-:W5:Y:S01]  /*63a0*/  LDCU.64 UR6, c[0x4][0x78] ;  /* 0x01000f00ff0677ac */ /* 0x000f620008000a00 */
[----:B------:R-:W1:Y:S01]  /*63b0*/  LDC.64 R2, c[0x4][R3] ;  /* 0x0100000003027b82 */ /* 0x000e620000000a00 */
[----:B------:R-:W2:Y:S01]  /*63c0*/  LDCU.64 UR4, c[0x4][0x10] ;  /* 0x01000200ff0477ac */ /* 0x000ea20008000a00 */
[----:B----4-:R-:W-:Y:S01]  /*63d0*/  MOV R5, UR9 ;  /* 0x0000000900057c02 */ /* 0x010fe20008000f00 */
[----:B------:R-:W-:Y:S01]  /*63e0*/  IMAD.U32 R4, RZ, RZ, UR8 ;  /* 0x00000008ff047e24 */ /* 0x000fe2000f8e00ff */
[----:B-----5:R-:W-:Y:S01]  /*63f0*/  MOV R7, UR7 ;  /* 0x0000000700077c02 */ /* 0x020fe20008000f00 */
[----:B------:R-:W-:Y:S01]  /*6400*/  IMAD.U32 R6, RZ, RZ, UR6 ;  /* 0x00000006ff067e24 */ /* 0x000fe2000f8e00ff */
[----:B--2---:R-:W-:Y:S01]  /*6410*/  MOV R11, UR5 ;  /* 0x00000005000b7c02 */ /* 0x004fe20008000f00 */
[----:B------:R-:W-:Y:S02]  /*6420*/  IMAD.U32 R10, RZ, RZ, UR4 ;  /* 0x00000004ff0a7e24 */ /* 0x000fe4000f8e00ff */
[----:B------:R-:W-:Y:S07]  /*6430*/  LEPC R20, `(.L_x_106) ;  /* 0x000000001014794e */ /* 0x000fee0000000000 */
[----:B-1-3--:R-:W-:Y:S05]  /*6440*/  CALL.ABS.NOINC R2 ;  /* 0x0000000002007343 */ /* 0x00afea0003c00000 */
.L_x_106:
[----:B------:R-:W-:Y:S05]  /*6450*/  WARPSYNC.ALL ;  /* 0x0000000000007948 */ /* 0x000fea0003800000 */
[----:B------:R-:W-:Y:S01]  /*6460*/  R2UR UR4, R39 ;  /* 0x00000000270472ca */ /* 0x000fe200000e0000 */
[--C-:B------:R-:W-:Y:S01]  /*6470*/  HADD2.F32 R40, -RZ, R48.reuse.H0_H0 ;  /* 0x20000030ff287230 */ /* 0x100fe20000004100 */
[----:B------:R-:W-:Y:S01]  /*6480*/  ISETP.NE.AND P0, PT, R95, RZ, PT ;  /* 0x000000ff5f00720c */ /* 0x000fe20003f05270 */
[----:B------:R-:W-:Y:S01]  /*6490*/  HADD2.F32 R43, -RZ, R48.H1_H1 ;  /* 0x30000030ff2b7230 */ /* 0x000fe20000004100 */
[----:B------:R-:W-:Y:S01]  /*64a0*/  BSSY.RECONVERGENT B0, `(.L_x_107) ;  /* 0x0000086000007945 */ /* 0x000fe20003800200 */
[----:B------:R-:W-:Y:S02]  /*64b0*/  HADD2.F32 R42, -RZ, R49.H0_H0 ;  /* 0x20000031ff2a7230 */ /* 0x000fe40000004100 */
[----:B------:R-:W-:Y:S02]  /*64c0*/  HADD2.F32 R45, -RZ, R51.H0_H0 ;  /* 0x20000033ff2d7230 */ /* 0x000fe40000004100 */
[----:B------:R-:W-:Y:S04]  /*64d0*/  HADD2.F32 R44, -RZ, R75.H1_H1 ;  /* 0x3000004bff2c7230 */ /* 0x000fe80000004100 */
[----:B------:R-:W1:Y:S02]  /*64e0*/  LDTM.x32 R4, tmem[UR4] ;  /* 0x00000004000479ee */ /* 0x000e6400082c0000 */
[C---:B-1-3--:R-:W-:Y:S01]  /*64f0*/  FMUL R0, R38.reuse, R4 ;  /* 0x0000000426007220 */ /* 0x04afe20000400000 */
[C---:B------:R-:W-:Y:S01]  /*6500*/  FMUL R2, R38.reuse, R5 ;  /* 0x0000000526027220 */ /* 0x040fe20000400000 */
[C---:B------:R-:W-:Y:S01]  /*6510*/  FMUL R3, R38.reuse, R6 ;  /* 0x0000000626037220 */ /* 0x040fe20000400000 */
[C---:B------:R-:W-:Y:S01]  /*6520*/  FMUL R7, R38.reuse, R7 ;  /* 0x0000000726077220 */ /* 0x040fe20000400000 */
[C---:B------:R-:W-:Y:S01]  /*6530*/  FFMA R0, R41.reuse, R40, R0 ;  /* 0x0000002829007223 */ /* 0x040fe20000000000 */
[----:B------:R-:W-:Y:S02]  /*6540*/  HADD2.F32 R40, -RZ, R49.H1_H1 ;  /* 0x30000031ff287230 */ /* 0x000fe40000004100 */
[C---:B------:R-:W-:Y:S01]  /*6550*/  FFMA R2, R41.reuse, R43, R2 ;  /* 0x0000002b29027223 */ /* 0x040fe20000000002 */
[C---:B------:R-:W-:Y:S01]  /*6560*/  FFMA R3, R41.reuse, R42, R3 ;  /* 0x0000002a29037223 */ /* 0x040fe20000000003 */
[--C-:B------:R-:W-:Y:S02]  /*6570*/  HADD2.F32 R43, -RZ, R50.reuse.H0_H0 ;  /* 0x20000032ff2b7230 */ /* 0x100fe40000004100 */
[----:B------:R-:W-:Y:S01]  /*6580*/  FMUL R4, R38, R8 ;  /* 0x0000000826047220 */ /* 0x000fe20000400000 */
[----:B------:R-:W-:Y:S01]  /*6590*/  HADD2.F32 R42, -RZ, R50.H1_H1 ;  /* 0x30000032ff2a7230 */ /* 0x000fe20000004100 */
[----:B------:R-:W-:Y:S01]  /*65a0*/  F2FP.F16.F32.PACK_AB R52, R2, R0 ;  /* 0x000000000234723e */ /* 0x000fe200000000ff */
[C---:B------:R-:W-:Y:S01]  /*65b0*/  FFMA R7, R41.reuse, R40, R7 ;  /* 0x0000002829077223 */ /* 0x040fe20000000007 */
[----:B------:R-:W-:Y:S01]  /*65c0*/  FFMA R4, R41, R43, R4 ;  /* 0x0000002b29047223 */ /* 0x000fe20000000004 */
[C---:B------:R-:W-:Y:S01]  /*65d0*/  FMUL R5, R38.reuse, R9 ;  /* 0x0000000926057220 */ /* 0x040fe20000400000 */
[C---:B------:R-:W-:Y:S01]  /*65e0*/  FMUL R6, R38.reuse, R10 ;  /* 0x0000000a26067220 */ /* 0x040fe20000400000 */
[----:B------:R-:W-:Y:S01]  /*65f0*/  HADD2.F32 R40, -RZ, R51.H1_H1 ;  /* 0x30000033ff287230 */ /* 0x000fe20000004100 */
[----:B------:R-:W-:Y:S01]  /*6600*/  F2FP.F16.F32.PACK_AB R53, R7, R3 ;  /* 0x000000030735723e */ /* 0x000fe200000000ff */
[C---:B------:R-:W-:Y:S01]  /*6610*/  FFMA R5, R41.reuse, R42, R5 ;  /* 0x0000002a29057223 */ /* 0x040fe20000000005 */
[----:B------:R-:W-:Y:S01]  /*6620*/  FFMA R6, R41, R45, R6 ;  /* 0x0000002d29067223 */ /* 0x000fe20000000006 */
[C---:B------:R-:W-:Y:S01]  /*6630*/  FMUL R11, R38.reuse, R11 ;  /* 0x0000000b260b7220 */ /* 0x040fe20000400000 */
[--C-:B------:R-:W-:Y:S02]  /*6640*/  HADD2.F32 R43, -RZ, R56.reuse.H0_H0 ;  /* 0x20000038ff2b7230 */ /* 0x100fe40000004100 */
[C---:B------:R-:W-:Y:S01]  /*6650*/  FMUL R8, R38.reuse, R12 ;  /* 0x0000000c26087220 */ /* 0x040fe20000400000 */
[----:B------:R-:W-:Y:S01]  /*6660*/  F2FP.F16.F32.PACK_AB R54, R5, R4 ;  /* 0x000000040536723e */ /* 0x000fe200000000ff */
[C---:B------:R-:W-:Y:S01]  /*6670*/  FFMA R11, R41.reuse, R40, R11 ;  /* 0x00000028290b7223 */ /* 0x040fe2000000000b */
[----:B------:R-:W-:Y:S02]  /*6680*/  HADD2.F32 R40, -RZ, R56.H1_H1 ;  /* 0x30000038ff287230 */ /* 0x000fe40000004100 */
[----:B------:R-:W-:Y:S01]  /*6690*/  FFMA R8, R41, R43, R8 ;  /* 0x0000002b29087223 */ /* 0x000fe20000000008 */
[C---:B------:R-:W-:Y:S01]  /*66a0*/  FMUL R9, R38.reuse, R13 ;  /* 0x0000000d26097220 */ /* 0x040fe20000400000 */
[--C-:B------:R-:W-:Y:S01]  /*66b0*/  HADD2.F32 R45, -RZ, R57.reuse.H0_H0 ;  /* 0x20000039ff2d7230 */ /* 0x100fe20000004100 */
[----:B------:R-:W-:Y:S01]  /*66c0*/  F2FP.F16.F32.PACK_AB R55, R11, R6 ;  /* 0x000000060b37723e */ /* 0x000fe200000000ff */
[C---:B------:R-:W-:Y:S01]  /*66d0*/  FMUL R10, R38.reuse, R14 ;  /* 0x0000000e260a7220 */ /* 0x040fe20000400000 */
[----:B------:R-:W-:Y:S02]  /*66e0*/  HADD2.F32 R42, -RZ, R57.H1_H1 ;  /* 0x30000039ff2a7230 */ /* 0x000fe40000004100 */
[C---:B------:R-:W-:Y:S01]  /*66f0*/  FFMA R9, R41.reuse, R40, R9 ;  /* 0x0000002829097223 */ /* 0x040fe20000000009 */
[C---:B------:R-:W-:Y:S01]  /*6700*/  FMUL R15, R38.reuse, R15 ;  /* 0x0000000f260f7220 */ /* 0x040fe20000400000 */
[----:B------:R1:W-:Y:S01]  /*6710*/  STS.128 [R93], R52 ;  /* 0x000000345d007388 */ /* 0x0003e20000000c00 */
[----:B------:R-:W-:Y:S01]  /*6720*/  FFMA R10, R41, R45, R10 ;  /* 0x0000002d290a7223 */ /* 0x000fe2000000000a */
[--C-:B------:R-:W-:Y:S01]  /*6730*/  HADD2.F32 R40, -RZ, R58.reuse.H0_H0 ;  /* 0x2000003aff287230 */ /* 0x100fe20000004100 */
[----:B------:R-:W-:Y:S01]  /*6740*/  F2FP.F16.F32.PACK_AB R68, R9, R8 ;  /* 0x000000080944723e */ /* 0x000fe200000000ff */
[----:B------:R-:W-:Y:S01]  /*6750*/  FFMA R15, R41, R42, R15 ;  /* 0x0000002a290f7223 */ /* 0x000fe2000000000f */
[C---:B------:R-:W-:Y:S01]  /*6760*/  FMUL R12, R38.reuse, R16 ;  /* 0x00000010260c7220 */ /* 0x040fe20000400000 */
[----:B------:R-:W-:Y:S02]  /*6770*/  HADD2.F32 R42, -RZ, R58.H1_H1 ;  /* 0x3000003aff2a7230 */ /* 0x000fe40000004100 */
[C---:B------:R-:W-:Y:S01]  /*6780*/  FMUL R13, R38.reuse, R17 ;  /* 0x00000011260d7220 */ /* 0x040fe20000400000 */
[--C-:B------:R-:W-:Y:S01]  /*6790*/  HADD2.F32 R43, -RZ, R59.reuse.H0_H0 ;  /* 0x2000003bff2b7230 */ /* 0x100fe20000004100 */
[----:B------:R-:W-:Y:S01]  /*67a0*/  F2FP.F16.F32.PACK_AB R69, R15, R10 ;  /* 0x0000000a0f45723e */ /* 0x000fe200000000ff */
[C---:B------:R-:W-:Y:S01]  /*67b0*/  FFMA R12, R41.reuse, R40, R12 ;  /* 0x00000028290c7223 */ /* 0x040fe2000000000c */
[C---:B------:R-:W-:Y:S01]  /*67c0*/  FFMA R13, R41.reuse, R42, R13 ;  /* 0x0000002a290d7223 */ /* 0x040fe2000000000d */
[C---:B------:R-:W-:Y:S01]  /*67d0*/  FMUL R14, R38.reuse, R18 ;  /* 0x00000012260e7220 */ /* 0x040fe20000400000 */
[----:B------:R-:W-:Y:S02]  /*67e0*/  HADD2.F32 R40, -RZ, R59.H1_H1 ;  /* 0x3000003bff287230 */ /* 0x000fe40000004100 */
[C---:B------:R-:W-:Y:S01]  /*67f0*/  FMUL R19, R38.reuse, R19 ;  /* 0x0000001326137220 */ /* 0x040fe20000400000 */
[C---:B------:R-:W-:Y:S01]  /*6800*/  FMUL R16, R38.reuse, R20 ;  /* 0x0000001426107220 */ /* 0x040fe20000400000 */
[C---:B------:R-:W-:Y:S01]  /*6810*/  FFMA R14, R41.reuse, R43, R14 ;  /* 0x0000002b290e7223 */ /* 0x040fe2000000000e */
[--C-:B------:R-:W-:Y:S02]  /*6820*/  HADD2.F32 R43, -RZ, R64.reuse.H0_H0 ;  /* 0x20000040ff2b7230 */ /* 0x100fe40000004100 */
[C---:B------:R-:W-:Y:S01]  /*6830*/  FFMA R19, R41.reuse, R40, R19 ;  /* 0x0000002829137223 */ /* 0x040fe20000000013 */
[----:B------:R-:W-:Y:S02]  /*6840*/  HADD2.F32 R42, -RZ, R64.H1_H1 ;  /* 0x30000040ff2a7230 */ /* 0x000fe40000004100 */
[C---:B------:R-:W-:Y:S01]  /*6850*/  FMUL R17, R38.reuse, R21 ;  /* 0x0000001526117220 */ /* 0x040fe20000400000 */
[--C-:B------:R-:W-:Y:S02]  /*6860*/  HADD2.F32 R45, -RZ, R65.reuse.H0_H0 ;  /* 0x20000041ff2d7230 */ /* 0x100fe40000004100 */
[C---:B------:R-:W-:Y:S01]  /*6870*/  FMUL R18, R38.reuse, R22 ;  /* 0x0000001626127220 */ /* 0x040fe20000400000 */
[----:B------:R-:W-:Y:S02]  /*6880*/  HADD2.F32 R40, -RZ, R65.H1_H1 ;  /* 0x30000041ff287230 */ /* 0x000fe40000004100 */
[C---:B------:R-:W-:Y:S01]  /*6890*/  FMUL R23, R38.reuse, R23 ;  /* 0x0000001726177220 */ /* 0x040fe20000400000 */
[C---:B------:R-:W-:Y:S01]  /*68a0*/  FFMA R16, R41.reuse, R43, R16 ;  /* 0x0000002b29107223 */ /* 0x040fe20000000010 */
[C---:B------:R-:W-:Y:S01]  /*68b0*/  FFMA R17, R41.reuse, R42, R17 ;  /* 0x0000002a29117223 */ /* 0x040fe20000000011 */
[C---:B------:R-:W-:Y:S01]  /*68c0*/  FFMA R18, R41.reuse, R45, R18 ;  /* 0x0000002d29127223 */ /* 0x040fe20000000012 */
[C---:B------:R-:W-:Y:S01]  /*68d0*/  FFMA R23, R41.reuse, R40, R23 ;  /* 0x0000002829177223 */ /* 0x040fe20000000017 */
[--C-:B------:R-:W-:Y:S02]  /*68e0*/  HADD2.F32 R43, -RZ, R66.reuse.H0_H0 ;  /* 0x20000042ff2b7230 */ /* 0x100fe40000004100 */
[C---:B------:R-:W-:Y:S01]  /*68f0*/  FMUL R20, R38.reuse, R24 ;  /* 0x0000001826147220 */ /* 0x040fe20000400000 */
        /* <DEDUP_REMOVED lines=9> */
[----:B------:R-:W-:Y:S01]  /*6990*/  FFMA R27, R41, R42, R27 ;  /* 0x0000002a291b7223 */ /* 0x000fe2000000001b */
[--C-:B------:R-:W-:Y:S02]  /*69a0*/  HADD2.F32 R40, -RZ, R72.reuse.H0_H0 ;  /* 0x20000048ff287230 */ /* 0x100fe40000004100 */
[C---:B------:R-:W-:Y:S01]  /*69b0*/  FMUL R24, R38.reuse, R28 ;  /* 0x0000001c26187220 */ /* 0x040fe20000400000 */
[----:B------:R-:W-:Y:S02]  /*69c0*/  HADD2.F32 R42, -RZ, R72.H1_H1 ;  /* 0x30000048ff2a7230 */ /* 0x000fe40000004100 */
[C---:B------:R-:W-:Y:S01]  /*69d0*/  FMUL R25, R38.reuse, R29 ;  /* 0x0000001d26197220 */ /* 0x040fe20000400000 */
[--C-:B------:R-:W-:Y:S02]  /*69e0*/  HADD2.F32 R43, -RZ, R73.reuse.H0_H0 ;  /* 0x20000049ff2b7230 */ /* 0x100fe40000004100 */
[C---:B------:R-:W-:Y:S01]  /*69f0*/  FMUL R26, R38.reuse, R30 ;  /* 0x0000001e261a7220 */ /* 0x040fe20000400000 */
[----:B------:R-:W-:Y:S01]  /*6a00*/  F2FP.F16.F32.PACK_AB R70, R13, R12 ;  /* 0x0000000c0d46723e */ /* 0x000fe200000000ff */
[----:B------:R-:W-:Y:S01]  /*6a10*/  FFMA R24, R41, R40, R24 ;  /* 0x0000002829187223 */ /* 0x000fe20000000018 */
[----:B------:R-:W-:Y:S01]  /*6a20*/  F2FP.F16.F32.PACK_AB R71, R19, R14 ;  /* 0x0000000e1347723e */ /* 0x000fe200000000ff */
[C---:B------:R-:W-:Y:S01]  /*6a30*/  FFMA R25, R41.reuse, R42, R25 ;  /* 0x0000002a29197223 */ /* 0x040fe20000000019 */
[C---:B------:R-:W-:Y:S01]  /*6a40*/  FFMA R26, R41.reuse, R43, R26 ;  /* 0x0000002b291a7223 */ /* 0x040fe2000000001a */
[----:B------:R-:W-:Y:S02]  /*6a50*/  HADD2.F32 R40, -RZ, R73.H1_H1 ;  /* 0x30000049ff287230 */ /* 0x000fe40000004100 */
[C---:B------:R-:W-:Y:S01]  /*6a60*/  FMUL R31, R38.reuse, R31 ;  /* 0x0000001f261f7220 */ /* 0x040fe20000400000 */
[----:B------:R1:W-:Y:S01]  /*6a70*/  STS.128 [R92+0x10], R68 ;  /* 0x000010445c007388 */ /* 0x0003e20000000c00 */
[--C-:B------:R-:W-:Y:S02]  /*6a80*/  HADD2.F32 R43, -RZ, R74.reuse.H0_H0 ;  /* 0x2000004aff2b7230 */ /* 0x100fe40000004100 */
[C---:B------:R-:W-:Y:S01]  /*6a90*/  FMUL R28, R38.reuse, R32 ;  /* 0x00000020261c7220 */ /* 0x040fe20000400000 */
[----:B------:R-:W-:Y:S02]  /*6aa0*/  HADD2.F32 R42, -RZ, R74.H1_H1 ;  /* 0x3000004aff2a7230 */ /* 0x000fe40000004100 */
[C---:B------:R-:W-:Y:S01]  /*6ab0*/  FMUL R29, R38.reuse, R33 ;  /* 0x00000021261d7220 */ /* 0x040fe20000400000 */
[----:B------:R-:W-:Y:S02]  /*6ac0*/  HADD2.F32 R45, -RZ, R75.H0_H0 ;  /* 0x2000004bff2d7230 */ /* 0x000fe40000004100 */
[C---:B------:R-:W-:Y:S01]  /*6ad0*/  FMUL R30, R38.reuse, R34 ;  /* 0x00000022261e7220 */ /* 0x040fe20000400000 */
[----:B------:R-:W-:Y:S01]  /*6ae0*/  FFMA R31, R41, R40, R31 ;  /* 0x00000028291f7223 */ /* 0x000fe2000000001f */
[----:B------:R-:W-:Y:S01]  /*6af0*/  FMUL R35, R38, R35 ;  /* 0x0000002326237220 */ /* 0x000fe20000400000 */
[----:B------:R-:W-:Y:S01]  /*6b00*/  F2FP.F16.F32.PACK_AB R100, R17, R16 ;  /* 0x000000101164723e */ /* 0x000fe200000000ff */
[----:B------:R-:W-:Y:S01]  /*6b10*/  FFMA R28, R41, R43, R28 ;  /* 0x0000002b291c7223 */ /* 0x000fe2000000001c */
[----:B------:R-:W-:Y:S01]  /*6b20*/  F2FP.F16.F32.PACK_AB R101, R23, R18 ;  /* 0x000000121765723e */ /* 0x000fe200000000ff */
[----:B------:R-:W-:Y:S01]  /*6b30*/  FFMA R29, R41, R42, R29 ;  /* 0x0000002a291d7223 */ /* 0x000fe2000000001d */
[----:B------:R-:W-:Y:S01]  /*6b40*/  F2FP.F16.F32.PACK_AB R102, R21, R20 ;  /* 0x000000141566723e */ /* 0x000fe200000000ff */
[----:B------:R-:W-:Y:S01]  /*6b50*/  FFMA R30, R41, R45, R30 ;  /* 0x0000002d291e7223 */ /* 0x000fe2000000001e */
[----:B------:R-:W-:Y:S01]  /*6b60*/  F2FP.F16.F32.PACK_AB R103, R27, R22 ;  /* 0x000000161b67723e */ /* 0x000fe200000000ff */
[----:B------:R-:W-:Y:S01]  /*6b70*/  FFMA R35, R41, R44, R35 ;  /* 0x0000002c29237223 */ /* 0x000fe20000000023 */
[----:B------:R-:W-:Y:S02]  /*6b80*/  F2FP.F16.F32.PACK_AB R104, R25, R24 ;  /* 0x000000181968723e */ /* 0x000fe400000000ff */
[----:B------:R-:W-:Y:S01]  /*6b90*/  F2FP.F16.F32.PACK_AB R105, R31, R26 ;  /* 0x0000001a1f69723e */ /* 0x000fe200000000ff */
[----:B------:R1:W-:Y:S01]  /*6ba0*/  STS.128 [R91+0x20], R100 ;  /* 0x000020645b007388 */ /* 0x0003e20000000c00 */
[----:B------:R-:W-:Y:S02]  /*6bb0*/  F2FP.F16.F32.PACK_AB R106, R29, R28 ;  /* 0x0000001c1d6a723e */ /* 0x000fe400000000ff */
[----:B------:R-:W-:Y:S05]  /*6bc0*/  F2FP.F16.F32.PACK_AB R107, R35, R30 ;  /* 0x0000001e236b723e */ /* 0x000fea00000000ff */
[----:B------:R1:W-:Y:S01]  /*6bd0*/  STS.128 [R87+0x30], R104 ;  /* 0x0000306857007388 */ /* 0x0003e20000000c00 */
[----:B------:R-:W-:Y:S01]  /*6be0*/  @!PT LDS RZ, [RZ] ;  /* 0x00000000fffff984 */ /* 0x000fe20000000800 */
[----:B------:R-:W-:Y:S01]  /*6bf0*/  @!PT LDS RZ, [RZ] ;  /* 0x00000000fffff984 */ /* 0x000fe20000000800 */
[----:B------:R-:W-:Y:S01]  /*6c00*/  @!PT LDS RZ, [RZ] ;  /* 0x00000000fffff984 */ /* 0x000fe20000000800 */
[----:B------:R-:W-:Y:S01]  /*6c10*/  @!PT LDS RZ, [RZ] ;  /* 0x00000000fffff984 */ /* 0x000fe20000000800 */
[----:B------:R3:W-:Y:S07]  /*6c20*/  MEMBAR.ALL.CTA ;  /* 0x0000000000007992 */ /* 0x0007ee0000008000 */
[----:B---3--:R-:W3:Y:S02]  /*6c30*/  FENCE.VIEW.ASYNC.S ;  /* 0x00000000000073c6 */ /* 0x008ee40000000000 */
[----:B---3--:R-:W-:Y:S06]  /*6c40*/  BAR.SYNC.DEFER_BLOCKING 0x1, 0x80 ;  /* 0x0042000000007b1d */ /* 0x008fec0000010000 */
[----:B------:R-:W-:Y:S05]  /*6c50*/  @P0 BRA `(.L_x_108) ;  /* 0x0000000000280947 */ /* 0x000fea0003800000 */
[----:B------:R-:W3:Y:S01]  /*6c60*/  LDCU.64 UR6, c[0x0][0x348] ;  /* 0x00006900ff0677ac */ /* 0x000ee20008000a00 */
[----:B------:R-:W-:Y:S01]  /*6c70*/  UIADD3 UR4, UPT, UPT, UR44, 0x200, URZ ;  /* 0x000002002c047890 */ /* 0x000fe2000fffe0ff */
[----:B------:R-:W-:Y:S05]  /*6c80*/  UMOV UR51, UR36 ;  /* 0x0000002400337c82 */ /* 0x000fea0008000000 */
[----:B------:R-:W-:Y:S04]  /*6c90*/  MOV R84, UR4 ;  /* 0x0000000400547c02 */ /* 0x000fe80008000f00 */
[----:B------:R-:W-:Y:S01]  /*6ca0*/  R2UR UR48, R84 ;  /* 0x00000000543072ca */ /* 0x000fe200000e0000 */
[----:B---3--:R-:W-:Y:S04]  /*6cb0*/  UIADD3 UR4, UP0, UPT, UR6, 0x680, URZ ;  /* 0x0000068006047890 */ /* 0x008fe8000ff1e0ff */
[----:B------:R-:W-:Y:S09]  /*6cc0*/  UIADD3.X UR5, UPT, UPT, URZ, UR7, URZ, UP0, !UPT ;  /* 0x00000007ff057290 */ /* 0x000ff200087fe4ff */
[----:B------:R3:W-:Y:S01]  /*6cd0*/  UTMASTG.3D [UR48], [UR4] ;  /* 0x00000030040073b5 */ /* 0x0007e20008010000 */
[----:B------:R0:W-:Y:S01]  /*6ce0*/  UTMACMDFLUSH ;  /* 0x00000000000079b7 */ /* 0x0001e20000000000 */
[----:B---3--:R-:W-:Y:S04]  /*6cf0*/  DEPBAR.LE SB0, 0x1 ;  /* 0x000080400000791a */ /* 0x008fe80000000000 */
.L_x_108:
[----:B------:R-:W-:Y:S05]  /*6d00*/  BSYNC.RECONVERGENT B0 ;  /* 0x0000000000007941 */ /* 0x000fea0003800200 */
.L_x_107:
[----:B------:R-:W-:Y:S01]  /*6d10*/  BAR.SYNC.DEFER_BLOCKING 0x1, 0x80 ;  /* 0x0042000000007b1d */ /* 0x000fe20000010000 */
[----:B------:R-:W-:Y:S01]  /*6d20*/  ISETP.NE.AND P1, PT, R98, RZ, PT ;  /* 0x000000ff6200720c */ /* 0x000fe20003f25270 */
[----:B------:R-:W-:Y:S01]  /*6d30*/  UISETP.NE.AND UP0, UPT, UR52, URZ, UPT ;  /* 0x000000ff3400728c */ /* 0x000fe2000bf05270 */
[----:B------:R-:W-:Y:S11]  /*6d40*/  LEA R3, R46, UR44, 0x3 ;  /* 0x0000002c2e037c11 */ /* 0x000ff6000f8e18ff */
[----:B------:R-:W-:Y:S01]  /*6d50*/  @P1 SHF.L.U32 R2, R90, 0x1f, RZ ;  /* 0x0000001f5a021819 */ /* 0x000fe200000006ff */
[----:B------:R-:W-:Y:S06]  /*6d60*/  BRA.U !UP0, `(.L_x_109) ;  /* 0x0000000108247547 */ /* 0x000fec000b800000 */
[----:B------:R-:W-:Y:S01]  /*6d70*/  IMAD.U32 R5, RZ, RZ, UR46 ;  /* 0x0000002eff057e24 */ /* 0x000fe2000f8e00ff */
[----:B------:R-:W-:Y:S01]  /*6d80*/  MOV R0, UR47 ;  /* 0x0000002f00007c02 */ /* 0x000fe20008000f00 */
[----:B------:R-:W-:Y:S03]  /*6d90*/  UIADD3 UR4, UPT, UPT, UR46, 0x1, URZ ;  /* 0x000000012e047890 */ /* 0x000fe6000fffe0ff */
[----:B------:R-:W-:Y:S01]  /*6da0*/  @P1 LEA R5, R5, UR44, 0x3 ;  /* 0x0000002c05051c11 */ /* 0x000fe2000f8e18ff */
[----:B------:R-:W-:Y:S04]  /*6db0*/  UISETP.NE.AND UP0, UPT, UR4, 0x4, UPT ;  /* 0x000000040400788c */ /* 0x000fe8000bf05270 */
[----:B------:R-:W-:Y:S01]  /*6dc0*/  @P1 VIADD R5, R5, 0x80 ;  /* 0x0000008005051836 */ /* 0x000fe20000000000 */
[----:B------:R-:W-:Y:S04]  /*6dd0*/  USEL UR46, UR4, URZ, UP0 ;  /* 0x000000ff042e7287 */ /* 0x000fe80008000000 */
[----:B------:R-:W-:Y:S04]  /*6de0*/  @P1 PRMT R0, R0, 0x654, R5 ;  /* 0x0000065400001816 */ /* 0x000fe80000000005 */
[----:B------:R3:W-:Y:S04]  /*6df0*/  @P1 SYNCS.ARRIVE.TRANS64.RED.A1T0 RZ, [R0+URZ], RZ ;  /* 0x000000ff00ff19a7 */ /* 0x0007e800081004ff */
.L_x_109:
[----:B------:R-:W4:Y:S01]  /*6e00*/  @P1 SYNCS.PHASECHK.TRANS64.TRYWAIT P0, [R3+URZ+0x60], R2 ;  /* 0x00006002030015a7 */ /* 0x000f2200080011ff */
[----:B------:R-:W-:Y:S01]  /*6e10*/  BSSY B1, `(.L_x_110) ;  /* 0x0000016000017945 */ /* 0x000fe20003800000 */
[----:B----4-:R-:W-:Y:S03]  /*6e20*/  @P1 SEL R47, RZ, 0x1, !P0 ;  /* 0x00000001ff2f1807 */ /* 0x010fe60004000000 */
[----:B------:R-:W-:Y:S05]  /*6e30*/  @!P1 BRA `(.L_x_111) ;  /* 0x00000000004c9947 */ /* 0x000fea0003800000 */
[----:B------:R-:W-:Y:S01]  /*6e40*/  ISETP.NE.AND P0, PT, R47, RZ, PT ;  /* 0x000000ff2f00720c */ /* 0x000fe20003f05270 */
[----:B------:R-:W-:Y:S01]  /*6e50*/  BSSY B0, `(.L_x_112) ;  /* 0x000000b000007945 */ /* 0x000fe20003800000 */
[----:B------:R-:W-:Y:S11]  /*6e60*/  ISETP.NE.AND P1, PT, R60, RZ, PT ;  /* 0x000000ff3c00720c */ /* 0x000ff60003f25270 */
[----:B------:R-:W-:Y:S02]  /*6e70*/  @!UPT UIADD3 URZ, UPT, UPT, URZ, URZ, URZ ;  /* 0x000000fffffff290 */ /* 0x000fe4000fffe0ff */
[C---:B------:R-:W-:Y:S01]  /*6e80*/  @P1 IMAD R6, R46.reuse, 0x2000, R93 ;  /* 0x000020002e061824 */ /* 0x040fe200078e025d */
[C---:B------:R-:W-:Y:S01]  /*6e90*/  @P1 LEA R4, R46.reuse, R91, 0xd ;  /* 0x0000005b2e041211 */ /* 0x040fe200078e68ff */
[C---:B------:R-:W-:Y:S02]  /*6ea0*/  @P1 IMAD R5, R46.reuse, 0x2000, R92 ;  /* 0x000020002e051824 */ /* 0x040fe400078e025c */
[----:B------:R-:W-:Y:S01]  /*6eb0*/  @P1 IMAD R2, R46, 0x2000, R87 ;  /* 0x000020002e021824 */ /* 0x000fe200078e0257 */
[----:B------:R-:W-:Y:S06]  /*6ec0*/  @P0 BRA `(.L_x_113) ;  /* 0x00000000000c0947 */ /* 0x000fec0003800000 */
[----:B---3--:R-:W-:Y:S04]  /*6ed0*/  SHF.L.U32 R0, R90, 0x1f, RZ ;  /* 0x0000001f5a007819 */ /* 0x008fe800000006ff */
[----:B------:R-:W3:Y:S02]  /*6ee0*/  SYNCS.PHASECHK.TRANS64.TRYWAIT P0, [R3+URZ+0x60], R0 ;  /* 0x00006000030075a7 */ /* 0x000ee400080011ff */
[----:B---3--:R-:W-:Y:S05]  /*6ef0*/  @!P0 BRA `(.L_x_114) ;  /* 0x0000003000a88947 */ /* 0x008fea0003800000 */
.L_x_113:
[----:B------:R-:W-:Y:S05]  /*6f00*/  BSYNC B0 ;  /* 0x0000000000007941 */ /* 0x000fea0003800000 */
.L_x_112:
[----:B------:R-:W-:Y:S02]  /*6f10*/  ISETP.NE.AND P0, PT, R60, RZ, PT ;  /* 0x000000ff3c00720c */ /* 0x000fe40003f05270 */
[----:B------:R-:W-:Y:S11]  /*6f20*/  IADD3 R46, PT, PT, R46, 0x1, RZ ;  /* 0x000000012e2e7810 */ /* 0x000ff60007ffe0ff */
[----:B------:R4:W1:Y:S04]  /*6f30*/  @P0 LDS.128 R48, [R6] ;  /* 0x0000000006300984 */ /* 0x0008680000000c00 */
[----:B------:R4:W1:Y:S04]  /*6f40*/  @P0 LDS.128 R56, [R5+0x10] ;  /* 0x0000100005380984 */ /* 0x0008680000000c00 */
[----:B------:R4:W1:Y:S04]  /*6f50*/  @P0 LDS.128 R64, [R4+0x20] ;  /* 0x0000200004400984 */ /* 0x0008680000000c00 */
[----:B------:R4:W1:Y:S02]  /*6f60*/  @P0 LDS.128 R72, [R2+0x30] ;  /* 0x0000300002480984 */ /* 0x0008640000000c00 */
.L_x_111:
[----:B------:R-:W-:Y:S05]  /*6f70*/  BSYNC B1 ;  /* 0x0000000000017941 */ /* 0x000fea0003800000 */
.L_x_110:
[----:B---3--:R-:W-:Y:S05]  /*6f80*/  VIADD R0, R39, 0x20 ;  /* 0x0000002027007836 */ /* 0x008fea0000000000 */
[----:B------:R-:W-:Y:S04]  /*6f90*/  SHF.R.U32.HI R0, RZ, 0x15, R0 ;  /* 0x00000015ff007819 */ /* 0x000fe80000011600 */
[----:B------:R-:W-:Y:S11]  /*6fa0*/  LOP3.LUT P0, RZ, R0, 0x3, R81, 0x48, !PT ;  /* 0x0000000300ff7812 */ /* 0x000ff60007804851 */
[----:B------:R-:W-:Y:S02]  /*6fb0*/  @!UPT UIADD3 URZ, UPT, UPT, URZ, URZ, URZ ;  /* 0x000000fffffff290 */ /* 0x000fe4000fffe0ff */
[----:B------:R-:W-:Y:S05]  /*6fc0*/  @!P0 BRA `(.L_x_115) ;  /* 0x0000000000408947 */ /* 0x000fea0003800000 */
[----:B------:R-:W3:Y:S01]  /*6fd0*/  LDCU.64 UR8, c[0x4][0x70] ;  /* 0x01000e00ff0877ac */ /* 0x000ee20008000a00 */
[----:B------:R-:W-:Y:S01]  /*6fe0*/  MOV R3, 0x0 ;  /* 0x0000000000037802 */ /* 0x000fe20000000f00 */
[----:B------:R-:W-:Y:S02]  /*6ff0*/  HFMA2 R12, -RZ, RZ, 0, 5.9604644775390625e-08 ;  /* 0x00000001ff0c7431 */ /* 0x000fe400000001ff */
[----:B------:R-:W-:Y:S02]  /*7000*/  IMAD.MOV.U32 R8, RZ, RZ, 0x192 ;  /* 0x00000192ff087424 */ /* 0x000fe400078e00ff */
[----:B------:R-:W-:Y:S01]  /*7010*/  IMAD.MOV.U32 R13, RZ, RZ, RZ ;  /* 0x000000ffff0d7224 */ /* 0x000fe200078e00ff */
[----:B------:R-:W5:Y:S01]  /*7020*/  LDCU.64 UR6, c[0x4][0x78] ;  /* 0x01000f00ff0677ac */ /* 0x000f620008000a00 */
[----:B----4-:R-:W4:Y:S01]  /*7030*/  LDC.64 R2, c[0x4][R3] ;  /* 0x0100000003027b82 */ /* 0x010f220000000a00 */
[----:B------:R-:W2:Y:S01]  /*7040*/  LDCU.64 UR4, c[0x4][0x10] ;  /* 0x01000200ff0477ac */ /* 0x000ea20008000a00 */
[----:B---3--:R-:W-:Y:S01]  /*7050*/  MOV R5, UR9 ;  /* 0x0000000900057c02 */ /* 0x008fe20008000f00 */
[----:B------:R-:W-:Y:S01]  /*7060*/  IMAD.U32 R4, RZ, RZ, UR8 ;  /* 0x00000008ff047e24 */ /* 0x000fe2000f8e00ff */
[----:B-----5:R-:W-:Y:S01]  /*7070*/  MOV R7, UR7 ;  /* 0x0000000700077c02 */ /* 0x020fe20008000f00 */
[----:B------:R-:W-:Y:S01]  /*7080*/  IMAD.U32 R6, RZ, RZ, UR6 ;  /* 0x00000006ff067e24 */ /* 0x000fe2000f8e00ff */
[----:B--2---:R-:W-:Y:S01]  /*7090*/  MOV R11, UR5 ;  /* 0x00000005000b7c02 */ /* 0x004fe20008000f00 */
[----:B------:R-:W-:Y:S02]  /*70a0*/  IMAD.U32 R10, RZ, RZ, UR4 ;  /* 0x00000004ff0a7e24 */ /* 0x000fe4000f8e00ff */
[----:B------:R-:W-:Y:S07]  /*70b0*/  LEPC R20, `(.L_x_115) ;  /* 0x000000001014794e */ /* 0x000fee0000000000 */
[----:B-1--4-:R-:W-:Y:S05]  /*70c0*/  CALL.ABS.NOINC R2 ;  /* 0x0000000002007343 */ /* 0x012fea0003c00000 */
.L_x_115:
[----:B------:R-:W-:Y:S05]  /*70d0*/  WARPSYNC.ALL ;  /* 0x0000000000007948 */ /* 0x000fea0003800000 */
[----:B------:R-:W-:Y:S01]  /*70e0*/  R2UR UR4, R39 ;  /* 0x00000000270472ca */ /* 0x000fe200000e0000 */
[--C-:B-1----:R-:W-:Y:S01]  /*70f0*/  HADD2.F32 R40, -RZ, R48.reuse.H0_H0 ;  /* 0x20000030ff287230 */ /* 0x102fe20000004100 */
[----:B------:R-:W-:Y:S01]  /*7100*/  ISETP.NE.AND P6, PT, R98, RZ, PT ;  /* 0x000000ff6200720c */ /* 0x000fe20003fc5270 */
[----:B------:R-:W-:Y:S01]  /*7110*/  HADD2.F32 R43, -RZ, R48.H1_H1 ;  /* 0x30000030ff2b7230 */ /* 0x000fe20000004100 */
[----:B------:R-:W-:Y:S01]  /*7120*/  MOV R52, UR46 ;  /* 0x0000002e00347c02 */ /* 0x000fe20008000f00 */
[----:B------:R-:W-:Y:S01]  /*7130*/  HADD2.F32 R42, -RZ, R49.H1_H1 ;  /* 0x30000031ff2a7230 */ /* 0x000fe20000004100 */
[----:B------:R-:W-:Y:S01]  /*7140*/  MOV R61, UR47 ;  /* 0x0000002f003d7c02 */ /* 0x000fe20008000f00 */
[----:B------:R-:W-:Y:S01]  /*7150*/  HADD2.F32 R45, -RZ, R51.H0_H0 ;  /* 0x20000033ff2d7230 */ /* 0x000fe20000004100 */
[----:B------:R-:W-:Y:S01]  /*7160*/  ISETP.NE.AND P0, PT, R95, RZ, PT ;  /* 0x000000ff5f00720c */ /* 0x000fe20003f05270 */
[----:B------:R-:W-:Y:S01]  /*7170*/  HADD2.F32 R44, -RZ, R75.H1_H1 ;  /* 0x3000004bff2c7230 */ /* 0x000fe20000004100 */
[----:B------:R-:W-:Y:S01]  /*7180*/  BSSY.RECONVERGENT B0, `(.L_x_116) ;  /* 0x0000088000007945 */ /* 0x000fe20003800200 */
[----:B------:R-:W-:Y:S02]  /*7190*/  LEA R62, R46, UR44, 0x3 ;  /* 0x0000002c2e3e7c11 */ /* 0x000fe4000f8e18ff */
[----:B----4-:R-:W1:Y:S02]  /*71a0*/  LDTM.x32 R4, tmem[UR4+0x20] ;  /* 0x00002004000479ee */ /* 0x010e6400082c0000 */
[----:B------:R-:W-:Y:S02]  /*71b0*/  @P6 LEA R52, R52, UR44, 0x3 ;  /* 0x0000002c34346c11 */ /* 0x000fe4000f8e18ff */
[----:B------:R-:W-:Y:S02]  /*71c0*/  @P6 SHF.L.U32 R63, R90, 0x1f, RZ ;  /* 0x0000001f5a3f6819 */ /* 0x000fe400000006ff */
[----:B------:R-:W-:Y:S04]  /*71d0*/  @P6 IADD3 R52, PT, PT, R52, 0x80, RZ ;  /* 0x0000008034346810 */ /* 0x000fe80007ffe0ff */
[----:B------:R-:W-:Y:S01]  /*71e0*/  @P6 PRMT R61, R61, 0x654, R52 ;  /* 0x000006543d3d6816 */ /* 0x000fe20000000034 */
[C---:B-1----:R-:W-:Y:S01]  /*71f0*/  FMUL R0, R38.reuse, R4 ;  /* 0x0000000426007220 */ /* 0x042fe20000400000 */
[C---:B------:R-:W-:Y:S01]  /*7200*/  FMUL R2, R38.reuse, R5 ;  /* 0x0000000526027220 */ /* 0x040fe20000400000 */
[C---:B------:R-:W-:Y:S01]  /*7210*/  FMUL R3, R38.reuse, R6 ;  /* 0x0000000626037220 */ /* 0x040fe20000400000 */
[C---:B------:R-:W-:Y:S01]  /*7220*/  FMUL R7, R38.reuse, R7 ;  /* 0x0000000726077220 */ /* 0x040fe20000400000 */
[C---:B------:R-:W-:Y:S01]  /*7230*/  FFMA R0, R41.reuse, R40, R0 ;  /* 0x0000002829007223 */ /* 0x040fe20000000000 */
[----:B------:R-:W-:Y:S02]  /*7240*/  HADD2.F32 R40, -RZ, R49.H0_H0 ;  /* 0x20000031ff287230 */ /* 0x000fe40000004100 */
[C---:B------:R-:W-:Y:S01]  /*7250*/  FFMA R2, R41.reuse, R43, R2 ;  /* 0x0000002b29027223 */ /* 0x040fe20000000002 */
[--C-:B------:R-:W-:Y:S02]  /*7260*/  HADD2.F32 R43, -RZ, R50.reuse.H0_H0 ;  /* 0x20000032ff2b7230 */ /* 0x100fe40000004100 */
[C---:B------:R-:W-:Y:S01]  /*7270*/  FMUL R4, R38.reuse, R8 ;  /* 0x0000000826047220 */ /* 0x040fe20000400000 */
[----:B------:R-:W-:Y:S01]  /*7280*/  FMUL R5, R38, R9 ;  /* 0x0000000926057220 */ /* 0x000fe20000400000 */
[C---:B------:R-:W-:Y:S01]  /*7290*/  FFMA R3, R41.reuse, R40, R3 ;  /* 0x0000002829037223 */ /* 0x040fe20000000003 */
[----:B------:R-:W-:Y:S01]  /*72a0*/  HADD2.F32 R40, -RZ, R50.H1_H1 ;  /* 0x30000032ff287230 */ /* 0x000fe20000004100 */
[----:B------:R-:W-:Y:S01]  /*72b0*/  F2FP.F16.F32.PACK_AB R52, R2, R0 ;  /* 0x000000000234723e */ /* 0x000fe200000000ff */
[C---:B------:R-:W-:Y:S01]  /*72c0*/  FFMA R7, R41.reuse, R42, R7 ;  /* 0x0000002a29077223 */ /* 0x040fe20000000007 */
[C---:B------:R-:W-:Y:S01]  /*72d0*/  FFMA R4, R41.reuse, R43, R4 ;  /* 0x0000002b29047223 */ /* 0x040fe20000000004 */
[C---:B------:R-:W-:Y:S01]  /*72e0*/  FMUL R6, R38.reuse, R10 ;  /* 0x0000000a26067220 */ /* 0x040fe20000400000 */
[----:B------:R-:W-:Y:S02]  /*72f0*/  HADD2.F32 R42, -RZ, R51.H1_H1 ;  /* 0x30000033ff2a7230 */ /* 0x000fe40000004100 */
[----:B------:R-:W-:Y:S01]  /*7300*/  FFMA R5, R41, R40, R5 ;  /* 0x0000002829057223 */ /* 0x000fe20000000005 */
[----:B------:R-:W-:Y:S01]  /*7310*/  F2FP.F16.F32.PACK_AB R53, R7, R3 ;  /* 0x000000030735723e */ /* 0x000fe200000000ff */
[----:B------:R-:W-:Y:S01]  /*7320*/  FFMA R6, R41, R45, R6 ;  /* 0x0000002d29067223 */ /* 0x000fe20000000006 */
[C---:B------:R-:W-:Y:S01]  /*7330*/  FMUL R11, R38.reuse, R11 ;  /* 0x0000000b260b7220 */ /* 0x040fe20000400000 */
[--C-:B------:R-:W-:Y:S01]  /*7340*/  HADD2.F32 R40, -RZ, R56.reuse.H0_H0 ;  /* 0x20000038ff287230 */ /* 0x100fe20000004100 */
[----:B------:R-:W-:Y:S01]  /*7350*/  F2FP.F16.F32.PACK_AB R54, R5, R4 ;  /* 0x000000040536723e */ /* 0x000fe200000000ff */
[C---:B------:R-:W-:Y:S01]  /*7360*/  FMUL R8, R38.reuse, R12 ;  /* 0x0000000c26087220 */ /* 0x040fe20000400000 */
[C---:B------:R-:W-:Y:S01]  /*7370*/  FFMA R11, R41.reuse, R42, R11 ;  /* 0x0000002a290b7223 */ /* 0x040fe2000000000b */
[----:B------:R-:W-:Y:S02]  /*7380*/  HADD2.F32 R42, -RZ, R56.H1_H1 ;  /* 0x30000038ff2a7230 */ /* 0x000fe40000004100 */
[C---:B------:R-:W-:Y:S01]  /*7390*/  FMUL R9, R38.reuse, R13 ;  /* 0x0000000d26097220 */ /* 0x040fe20000400000 */
[--C-:B------:R-:W-:Y:S02]  /*73a0*/  HADD2.F32 R43, -RZ, R57.reuse.H0_H0 ;  /* 0x20000039ff2b7230 */ /* 0x100fe40000004100 */
[----:B------:R-:W-:Y:S01]  /*73b0*/  FFMA R8, R41, R40, R8 ;  /* 0x0000002829087223 */ /* 0x000fe20000000008 */
[----:B------:R-:W-:Y:S01]  /*73c0*/  F2FP.F16.F32.PACK_AB R55, R11, R6 ;  /* 0x000000060b37723e */ /* 0x000fe200000000ff */
[----:B------:R-:W-:Y:S01]  /*73d0*/  FFMA R9, R41, R42, R9 ;  /* 0x0000002a29097223 */ /* 0x000fe20000000009 */
[C---:B------:R-:W-:Y:S01]  /*73e0*/  FMUL R10, R38.reuse, R14 ;  /* 0x0000000e260a7220 */ /* 0x040fe20000400000 */
[----:B------:R-:W-:Y:S02]  /*73f0*/  HADD2.F32 R40, -RZ, R57.H1_H1 ;  /* 0x30000039ff287230 */ /* 0x000fe40000004100 */
[C---:B------:R-:W-:Y:S01]  /*7400*/  FMUL R15, R38.reuse, R15 ;  /* 0x0000000f260f7220 */ /* 0x040fe20000400000 */
[----:B------:R1:W-:Y:S01]  /*7410*/  STS.128 [R93+0x2000], R52 ;  /* 0x002000345d007388 */ /* 0x0003e20000000c00 */
[----:B------:R-:W-:Y:S01]  /*7420*/  F2FP.F16.F32.PACK_AB R68, R9, R8 ;  /* 0x000000080944723e */ /* 0x000fe200000000ff */
[C---:B------:R-:W-:Y:S01]  /*7430*/  FFMA R10, R41.reuse, R43, R10 ;  /* 0x0000002b290a7223 */ /* 0x040fe2000000000a */
[--C-:B------:R-:W-:Y:S02]  /*7440*/  HADD2.F32 R43, -RZ, R58.reuse.H0_H0 ;  /* 0x2000003aff2b7230 */ /* 0x100fe40000004100 */
        /* <DEDUP_REMOVED lines=11> */
[--C-:B------:R-:W-:Y:S02]  /*7500*/  HADD2.F32 R43, -RZ, R64.reuse.H0_H0 ;  /* 0x20000040ff2b7230 */ /* 0x100fe40000004100 */
[C---:B------:R-:W-:Y:S01]  /*7510*/  FFMA R14, R41.reuse, R45, R14 ;  /* 0x0000002d290e7223 */ /* 0x040fe2000000000e */
[C---:B------:R-:W-:Y:S01]  /*7520*/  FMUL R16, R38.reuse, R20 ;  /* 0x0000001426107220 */ /* 0x040fe20000400000 */
        /* <DEDUP_REMOVED lines=17> */
[C---:B------:R-:W-:Y:S01]  /*7640*/  FFMA R20, R41.reuse, R40, R20 ;  /* 0x0000002829147223 */ /* 0x040fe20000000014 */
[C---:B------:R-:W-:Y:S01]  /*7650*/  FFMA R21, R41.reuse, R42, R21 ;  /* 0x0000002a29157223 */ /* 0x040fe20000000015 */
[----:B------:R-:W-:Y:S02]  /*7660*/  HADD2.F32 R40, -RZ, R67.H1_H1 ;  /* 0x30000043ff287230 */ /* 0x000fe40000004100 */
[----:B------:R-:W-:Y:S01]  /*7670*/  FFMA R22, R41, R43, R22 ;  /* 0x0000002b29167223 */ /* 0x000fe20000000016 */
[C---:B------:R-:W-:Y:S01]  /*7680*/  FMUL R27, R38.reuse, R27 ;  /* 0x0000001b261b7220 */ /* 0x040fe20000400000 */
[--C-:B------:R-:W-:Y:S02]  /*7690*/  HADD2.F32 R43, -RZ, R72.reuse.H0_H0 ;  /* 0x20000048ff2b7230 */ /* 0x100fe40000004100 */
[C---:B------:R-:W-:Y:S01]  /*76a0*/  FMUL R24, R38.reuse, R28 ;  /* 0x0000001c26187220 */ /* 0x040fe20000400000 */
[----:B------:R-:W-:Y:S02]  /*76b0*/  HADD2.F32 R42, -RZ, R72.H1_H1 ;  /* 0x30000048ff2a7230 */ /* 0x000fe40000004100 */
[C---:B------:R-:W-:Y:S01]  /*76c0*/  FMUL R25, R38.reuse, R29 ;  /* 0x0000001d26197220 */ /* 0x040fe20000400000 */
[--C-:B------:R-:W-:Y:S01]  /*76d0*/  HADD2.F32 R45, -RZ, R73.reuse.H0_H0 ;  /* 0x20000049ff2d7230 */ /* 0x100fe20000004100 */
[----:B------:R-:W-:Y:S01]  /*76e0*/  F2FP.F16.F32.PACK_AB R70, R13, R12 ;  /* 0x0000000c0d46723e */ /* 0x000fe200000000ff */
[C---:B------:R-:W-:Y:S01]  /*76f0*/  FMUL R26, R38.reuse, R30 ;  /* 0x0000001e261a7220 */ /* 0x040fe20000400000 */
[----:B------:R-:W-:Y:S01]  /*7700*/  F2FP.F16.F32.PACK_AB R71, R19, R14 ;  /* 0x0000000e1347723e */ /* 0x000fe200000000ff */
[C---:B------:R-:W-:Y:S01]  /*7710*/  FFMA R27, R41.reuse, R40, R27 ;  /* 0x00000028291b7223 */ /* 0x040fe2000000001b */
[C---:B------:R-:W-:Y:S01]  /*7720*/  FFMA R24, R41.reuse, R43, R24 ;  /* 0x0000002b29187223 */ /* 0x040fe20000000018 */
[----:B------:R-:W-:Y:S02]  /*7730*/  HADD2.F32 R40, -RZ, R73.H1_H1 ;  /* 0x30000049ff287230 */ /* 0x000fe40000004100 */
[C---:B------:R-:W-:Y:S01]  /*7740*/  FFMA R25, R41.reuse, R42, R25 ;  /* 0x0000002a29197223 */ /* 0x040fe20000000019 */
[----:B------:R1:W-:Y:S01]  /*7750*/  STS.128 [R92+0x2010], R68 ;  /* 0x002010445c007388 */ /* 0x0003e20000000c00 */
[C---:B------:R-:W-:Y:S01]  /*7760*/  FMUL R31, R38.reuse, R31 ;  /* 0x0000001f261f7220 */ /* 0x040fe20000400000 */
[--C-:B------:R-:W-:Y:S02]  /*7770*/  HADD2.F32 R43, -RZ, R74.reuse.H0_H0 ;  /* 0x2000004aff2b7230 */ /* 0x100fe40000004100 */
[C---:B------:R-:W-:Y:S01]  /*7780*/  FFMA R26, R41.reuse, R45, R26 ;  /* 0x0000002d291a7223 */ /* 0x040fe2000000001a */
        /* <DEDUP_REMOVED lines=30> */
[----:B------:R-:W-:Y:S02]  /*7970*/  UIADD3 UR9, UPT, UPT, UR49, 0x20, URZ ;  /* 0x0000002031097890 */ /* 0x000fe4000fffe0ff */
[----:B------:R-:W-:Y:S01]  /*7980*/  UIADD3 UR8, UPT, UPT, UR44, 0x2200, URZ ;  /* 0x000022002c087890 */ /* 0x000fe2000fffe0ff */
[----:B------:R-:W-:Y:S01]  /*7990*/  UMOV UR10, UR50 ;  /* 0x00000032000a7c82 */ /* 0x000fe20008000000 */
[----:B------:R-:W-:Y:S01]  /*79a0*/  UMOV UR11, UR36 ;  /* 0x00000024000b7c82 */ /* 0x000fe20008000000 */
[----:B---3--:R-:W-:Y:S04]  /*79b0*/  UIADD3 UR4, UP0, UPT, UR6, 0x680, URZ ;  /* 0x0000068006047890 */ /* 0x008fe8000ff1e0ff */
[----:B------:R-:W-:Y:S09]  /*79c0*/  UIADD3.X UR5, UPT, UPT, URZ, UR7, URZ, UP0, !UPT ;  /* 0x00000007ff057290 */ /* 0x000ff200087fe4ff */
[----:B------:R3:W-:Y:S01]  /*79d0*/  UTMASTG.3D [UR8], [UR4] ;  /* 0x00000008040073b5 */ /* 0x0007e20008010000 */
[----:B------:R0:W-:Y:S01]  /*79e0*/  UTMACMDFLUSH ;  /* 0x00000000000079b7 */ /* 0x0001e20000000000 */
[----:B---3--:R-:W-:Y:S04]  /*79f0*/  DEPBAR.LE SB0, 0x1 ;  /* 0x000080400000791a */ /* 0x008fe80000000000 */
.L_x_117:
[----:B------:R-:W-:Y:S05]  /*7a00*/  BSYNC.RECONVERGENT B0 ;  /* 0x0000000000007941 */ /* 0x000fea0003800200 */
.L_x_116:
[----:B------:R-:W-:Y:S01]  /*7a10*/  BAR.SYNC.DEFER_BLOCKING 0x1, 0x80 ;  /* 0x0042000000007b1d */ /* 0x000fe20000010000 */
[----:B------:R-:W-:Y:S04]  /*7a20*/  UIADD3 UR4, UPT, UPT, UR46, 0x1, URZ ;  /* 0x000000012e047890 */ /* 0x000fe8000fffe0ff */
[----:B------:R-:W-:Y:S04]  /*7a30*/  UISETP.NE.AND UP0, UPT, UR4, 0x4, UPT ;  /* 0x000000040400788c */ /* 0x000fe8000bf05270 */
[----:B------:R-:W-:Y:S01]  /*7a40*/  USEL UR45, UR4, URZ, UP0 ;  /* 0x000000ff042d7287 */ /* 0x000fe20008000000 */
[----:B------:R3:W-:Y:S01]  /*7a50*/  @P6 SYNCS.ARRIVE.TRANS64.RED.A1T0 RZ, [R61+URZ], RZ ;  /* 0x000000ff3dff69a7 */ /* 0x0007e200081004ff */
[----:B------:R-:W-:Y:S01]  /*7a60*/  BSSY B1, `(.L_x_118) ;  /* 0x0000017000017945 */ /* 0x000fe20003800000 */
[----:B------:R-:W4:Y:S02]  /*7a70*/  @P6 SYNCS.PHASECHK.TRANS64.TRYWAIT P0, [R62+URZ+0x60], R63 ;  /* 0x0000603f3e0065a7 */ /* 0x000f2400080011ff */
[----:B----4-:R-:W-:Y:S01]  /*7a80*/  @P6 SEL R47, RZ, 0x1, !P0 ;  /* 0x00000001ff2f6807 */ /* 0x010fe20004000000 */
[----:B---3--:R-:W-:Y:S06]  /*7a90*/  @!P6 BRA `(.L_x_119) ;  /* 0x00000000004ce947 */ /* 0x008fec0003800000 */
        /* <DEDUP_REMOVED lines=9> */
[----:B------:R-:W-:Y:S04]  /*7b30*/  SHF.L.U32 R5, R90, 0x1f, RZ ;  /* 0x0000001f5a057819 */ /* 0x000fe800000006ff */
[----:B------:R-:W3:Y:S02]  /*7b40*/  SYNCS.PHASECHK.TRANS64.TRYWAIT P0, [R62+URZ+0x60], R5 ;  /* 0x000060053e0075a7 */ /* 0x000ee400080011ff */
[----:B---3--:R-:W-:Y:S05]  /*7b50*/  @!P0 BRA `(.L_x_122) ;  /* 0x0000002400a48947 */ /* 0x008fea0003800000 */
.L_x_121:
[----:B------:R-:W-:Y:S05]  /*7b60*/  BSYNC B0 ;  /* 0x0000000000007941 */ /* 0x000fea0003800000 */
.L_x_120:
[----:B------:R-:W-:Y:S02]  /*7b70*/  ISETP.NE.AND P0, PT, R60, RZ, PT ;  /* 0x000000ff3c00720c */ /* 0x000fe40003f05270 */
[----:B------:R-:W-:Y:S11]  /*7b80*/  IADD3 R46, PT, PT, R46, 0x1, RZ ;  /* 0x000000012e2e7810 */ /* 0x000ff60007ffe0ff */
[----:B------:R4:W1:Y:S04]  /*7b90*/  @P0 LDS.128 R48, [R4] ;  /* 0x0000000004300984 */ /* 0x0008680000000c00 */
[----:B------:R4:W1:Y:S04]  /*7ba0*/  @P0 LDS.128 R56, [R3+0x10] ;  /* 0x0000100003380984 */ /* 0x0008680000000c00 */
[----:B------:R4:W1:Y:S04]  /*7bb0*/  @P0 LDS.128 R64, [R2+0x20] ;  /* 0x0000200002400984 */ /* 0x0008680000000c00 */
[----:B------:R4:W1:Y:S02]  /*7bc0*/  @P0 LDS.128 R72, [R0+0x30] ;  /* 0x0000300000480984 */ /* 0x0008640000000c00 */
.L_x_119:
[----:B------:R-:W-:Y:S05]  /*7bd0*/  BSYNC B1 ;  /* 0x0000000000017941 */ /* 0x000fea0003800000 */
.L_x_118:
[----:B----4-:R-:W-:Y:S05]  /*7be0*/  VIADD R0, R39, 0x40 ;  /* 0x0000004027007836 */ /* 0x010fea0000000000 */
        /* <DEDUP_REMOVED lines=9> */
[----:B------:R-:W4:Y:S01]  /*7c80*/  LDCU.64 UR6, c[0x4][0x78] ;  /* 0x01000f00ff0677ac */ /* 0x000f220008000a00 */
[----:B------:R-:W1:Y:S01]  /*7c90*/  LDC.64 R2, c[0x4][R3] ;  /* 0x0100000003027b82 */ /* 0x000e620000000a00 */
[----:B------:R-:W5:Y:S01]  /*7ca0*/  LDCU.64 UR4, c[0x4][0x10] ;  /* 0x01000200ff0477ac */ /* 0x000f620008000a00 */
[----:B---3--:R-:W-:Y:S01]  /*7cb0*/  MOV R5, UR9 ;  /* 0x0000000900057c02 */ /* 0x008fe20008000f00 */
[----:B------:R-:W-:Y:S01]  /*7cc0*/  IMAD.U32 R4, RZ, RZ, UR8 ;  /* 0x00000008ff047e24 */ /* 0x000fe2000f8e00ff */
[----:B----4-:R-:W-:Y:S01]  /*7cd0*/  MOV R7, UR7 ;  /* 0x0000000700077c02 */ /* 0x010fe20008000f00 */
[----:B------:R-:W-:Y:S01]  /*7ce0*/  IMAD.U32 R6, RZ, RZ, UR6 ;  /* 0x00000006ff067e24 */ /* 0x000fe2000f8e00ff */
[----:B-----5:R-:W-:Y:S01]  /*7cf0*/  MOV R11, UR5 ;  /* 0x00000005000b7c02 */ /* 0x020fe20008000f00 */
[----:B------:R-:W-:Y:S02]  /*7d00*/  IMAD.U32 R10, RZ, RZ, UR4 ;  /* 0x00000004ff0a7e24 */ /* 0x000fe4000f8e00ff */
[----:B------:R-:W-:Y:S07]  /*7d10*/  LEPC R20, `(.L_x_123) ;  /* 0x000000001014794e */ /* 0x000fee0000000000 */
[----:B-12---:R-:W-:Y:S05]  /*7d20*/  CALL.ABS.NOINC R2 ;  /* 0x0000000002007343 */ /* 0x006fea0003c00000 */
.L_x_123:
        /* <DEDUP_REMOVED lines=12> */
[----:B---3--:R-:W-:Y:S02]  /*7df0*/  LEA R62, R46, UR44, 0x3 ;  /* 0x0000002c2e3e7c11 */ /* 0x008fe4000f8e18ff */
[----:B------:R-:W1:Y:S02]  /*7e00*/  LDTM.x32 R4, tmem[UR4+0x40] ;  /* 0x00004004000479ee */ /* 0x000e6400082c0000 */
        /* <DEDUP_REMOVED lines=133> */
.L_x_125:
[----:B------:R-:W-:Y:S05]  /*8660*/  BSYNC.RECONVERGENT B0 ;  /* 0x0000000000007941 */ /* 0x000fea0003800200 */
.L_x_124:
        /* <DEDUP_REMOVED lines=21> */
.L_x_129:
[----:B------:R-:W-:Y:S05]  /*87c0*/  BSYNC B0 ;  /* 0x0000000000007941 */ /* 0x000fea0003800000 */
.L_x_128:
[----:B------:R-:W-:Y:S11]  /*87d0*/  ISETP.NE.AND P0, PT, R60, RZ, PT ;  /* 0x000000ff3c00720c */ /* 0x000ff60003f05270 */
[----:B------:R-:W-:Y:S02]  /*87e0*/  @!UPT UIADD3 URZ, UPT, UPT, URZ, URZ, URZ ;  /* 0x000000fffffff290 */ /* 0x000fe4000fffe0ff */
[----:B------:R4:W1:Y:S04]  /*87f0*/  @P0 LDS.128 R48, [R3] ;  /* 0x0000000003300984 */ /* 0x0008680000000c00 */
[----:B------:R4:W1:Y:S04]  /*8800*/  @P0 LDS.128 R56, [R2+0x10] ;  /* 0x0000100002380984 */ /* 0x0008680000000c00 */
[----:B------:R4:W1:Y:S04]  /*8810*/  @P0 LDS.128 R64, [R0+0x20] ;  /* 0x0000200000400984 */ /* 0x0008680000000c00 */
[----:B------:R4:W1:Y:S02]  /*8820*/  @P0 LDS.128 R72, [R46+0x30] ;  /* 0x000030002e480984 */ /* 0x0008640000000c00 */
.L_x_127:
[----:B------:R-:W-:Y:S05]  /*8830*/  BSYNC B1 ;  /* 0x0000000000017941 */ /* 0x000fea0003800000 */
.L_x_126:
        /* <DEDUP_REMOVED lines=21> */
.L_x_131:
[----:B------:R-:W-:Y:S01]  /*8990*/  ISETP.NE.AND P0, PT, R95, RZ, PT ;  /* 0x000000ff5f00720c */ /* 0x000fe20003f05270 */
[----:B------:R-:W-:Y:S05]  /*89a0*/  WARPSYNC.ALL ;  /* 0x0000000000007948 */ /* 0x000fea0003800000 */
[----:B------:R-:W-:Y:S01]  /*89b0*/  R2UR UR4, R39 ;  /* 0x00000000270472ca */ /* 0x000fe200000e0000 */
[--C-:B-1----:R-:W-:Y:S01]  /*89c0*/  HADD2.F32 R40, -RZ, R48.reuse.H0_H0 ;  /* 0x20000030ff287230 */ /* 0x102fe20000004100 */
[----:B------:R-:W-:Y:S01]  /*89d0*/  R2UR UR5, R99 ;  /* 0x00000000630572ca */ /* 0x000fe200000e0000 */
[----:B------:R-:W-:Y:S01]  /*89e0*/  HADD2.F32 R42, -RZ, R48.H1_H1 ;  /* 0x30000030ff2a7230 */ /* 0x000fe20000004100 */
[----:B------:R-:W-:Y:S01]  /*89f0*/  BSSY.RECONVERGENT B0, `(.L_x_132) ;  /* 0x000008a000007945 */ /* 0x000fe20003800200 */
[--C-:B------:R-:W-:Y:S02]  /*8a00*/  HADD2.F32 R43, -RZ, R49.reuse.H0_H0 ;  /* 0x20000031ff2b7230 */ /* 0x100fe40000004100 */
[----:B------:R-:W-:Y:S02]  /*8a10*/  HADD2.F32 R44, -RZ, R49.H1_H1 ;  /* 0x30000031ff2c7230 */ /* 0x000fe40000004100 */
[--C-:B------:R-:W-:Y:S02]  /*8a20*/  HADD2.F32 R45, -RZ, R50.reuse.H0_H0 ;  /* 0x20000032ff2d7230 */ /* 0x100fe40000004100 */
[----:B------:R-:W-:Y:S02]  /*8a30*/  HADD2.F32 R46, -RZ, R50.H1_H1 ;  /* 0x30000032ff2e7230 */ /* 0x000fe40000004100 */
[----:B---3--:R-:W1:Y:S01]  /*8a40*/  LDTM.x32 R4, tmem[UR4+0x60] ;  /* 0x00006004000479ee */ /* 0x008e6200082c0000 */
[----:B------:R-:W-:Y:S01]  /*8a50*/  NOP ;  /* 0x0000000000007918 */ /* 0x000fe20000000000 */
[----:B------:R-:W-:Y:S01]  /*8a60*/  UIADD3 UR4, UPT, UPT, UR5, 0xf0, URZ ;  /* 0x000000f005047890 */ /* 0x000fe2000fffe0ff */
[--C-:B------:R-:W-:Y:S02]  /*8a70*/  HADD2.F32 R47, -RZ, R51.reuse.H0_H0 ;  /* 0x20000033ff2f7230 */ /* 0x100fe40000004100 */
[----:B------:R-:W-:Y:S01]  /*8a80*/  HADD2.F32 R49, -RZ, R51.H1_H1 ;  /* 0x30000033ff317230 */ /* 0x000fe20000004100 */
[----:B------:R-:W-:Y:S01]  /*8a90*/  UPRMT UR4, UR47, 0x654, UR4 ;  /* 0x000006542f047896 */ /* 0x000fe20008000004 */
[--C-:B------:R-:W-:Y:S02]  /*8aa0*/  HADD2.F32 R48, -RZ, R56.reuse.H0_H0 ;  /* 0x20000038ff307230 */ /* 0x100fe40000004100 */
[----:B------:R-:W-:Y:S02]  /*8ab0*/  HADD2.F32 R51, -RZ, R56.H1_H1 ;  /* 0x30000038ff337230 */ /* 0x000fe40000004100 */
[--C-:B------:R-:W-:Y:S02]  /*8ac0*/  HADD2.F32 R50, -RZ, R57.reuse.H0_H0 ;  /* 0x20000039ff327230 */ /* 0x100fe40000004100 */
[----:B------:R-:W-:Y:S02]  /*8ad0*/  HADD2.F32 R52, -RZ, R57.H1_H1 ;  /* 0x30000039ff347230 */ /* 0x000fe40000004100 */
[----:B-1----:R-:W-:Y:S01]  /*8ae0*/  SYNCS.ARRIVE.TRANS64.RED.A1T0 RZ, [UR4], RZ ;  /* 0x000000ffffff79a7 */ /* 0x002fe20008100404 */
[--C-:B------:R-:W-:Y:S02]  /*8af0*/  HADD2.F32 R53, -RZ, R58.reuse.H0_H0 ;  /* 0x2000003aff357230 */ /* 0x100fe40000004100 */
[----:B------:R-:W-:Y:S02]  /*8b00*/  HADD2.F32 R54, -RZ, R58.H1_H1 ;  /* 0x3000003aff367230 */ /* 0x000fe40000004100 */
[--C-:B------:R-:W-:Y:S02]  /*8b10*/  HADD2.F32 R55, -RZ, R59.reuse.H0_H0 ;  /* 0x2000003bff377230 */ /* 0x100fe40000004100 */
[----:B------:R-:W-:Y:S02]  /*8b20*/  HADD2.F32 R56, -RZ, R59.H1_H1 ;  /* 0x3000003bff387230 */ /* 0x000fe40000004100 */
[C---:B------:R-:W-:Y:S01]  /*8b30*/  FMUL R4, R38.reuse, R4 ;  /* 0x0000000426047220 */ /* 0x040fe20000400000 */
[C---:B------:R-:W-:Y:S01]  /*8b40*/  FMUL R5, R38.reuse, R5 ;  /* 0x0000000526057220 */ /* 0x040fe20000400000 */
[C---:B------:R-:W-:Y:S01]  /*8b50*/  FMUL R6, R38.reuse, R6 ;  /* 0x0000000626067220 */ /* 0x040fe20000400000 */
[C---:B------:R-:W-:Y:S01]  /*8b60*/  FMUL R7, R38.reuse, R7 ;  /* 0x0000000726077220 */ /* 0x040fe20000400000 */
[C---:B------:R-:W-:Y:S01]  /*8b70*/  FFMA R4, R41.reuse, R40, R4 ;  /* 0x0000002829047223 */ /* 0x040fe20000000004 */
[C---:B------:R-:W-:Y:S01]  /*8b80*/  FFMA R5, R41.reuse, R42, R5 ;  /* 0x0000002a29057223 */ /* 0x040fe20000000005 */
[C---:B------:R-:W-:Y:S01]  /*8b90*/  FFMA R6, R41.reuse, R43, R6 ;  /* 0x0000002b29067223 */ /* 0x040fe20000000006 */
[----:B------:R-:W-:Y:S01]  /*8ba0*/  FFMA R7, R41, R44, R7 ;  /* 0x0000002c29077223 */ /* 0x000fe20000000007 */
[C---:B------:R-:W-:Y:S01]  /*8bb0*/  FMUL R8, R38.reuse, R8 ;  /* 0x0000000826087220 */ /* 0x040fe20000400000 */
[C---:B------:R-:W-:Y:S01]  /*8bc0*/  FMUL R9, R38.reuse, R9 ;  /* 0x0000000926097220 */ /* 0x040fe20000400000 */
[----:B------:R-:W-:Y:S01]  /*8bd0*/  F2FP.F16.F32.PACK_AB R100, R5, R4 ;  /* 0x000000040564723e */ /* 0x000fe200000000ff */
[C---:B------:R-:W-:Y:S01]  /*8be0*/  FMUL R0, R38.reuse, R10 ;  /* 0x0000000a26007220 */ /* 0x040fe20000400000 */
[----:B------:R-:W-:Y:S01]  /*8bf0*/  F2FP.F16.F32.PACK_AB R101, R7, R6 ;  /* 0x000000060765723e */ /* 0x000fe200000000ff */
[C---:B------:R-:W-:Y:S01]  /*8c00*/  FFMA R8, R41.reuse, R45, R8 ;  /* 0x0000002d29087223 */ /* 0x040fe20000000008 */
[C---:B------:R-:W-:Y:S01]  /*8c10*/  FFMA R9, R41.reuse, R46, R9 ;  /* 0x0000002e29097223 */ /* 0x040fe20000000009 */
[----:B------:R-:W-:Y:S01]  /*8c20*/  FFMA R0, R41, R47, R0 ;  /* 0x0000002f29007223 */ /* 0x000fe20000000000 */
[C---:B------:R-:W-:Y:S01]  /*8c30*/  FMUL R2, R38.reuse, R11 ;  /* 0x0000000b26027220 */ /* 0x040fe20000400000 */
[C---:B------:R-:W-:Y:S01]  /*8c40*/  FMUL R3, R38.reuse, R12 ;  /* 0x0000000c26037220 */ /* 0x040fe20000400000 */
[C---:B------:R-:W-:Y:S01]  /*8c50*/  FMUL R10, R38.reuse, R13 ;  /* 0x0000000d260a7220 */ /* 0x040fe20000400000 */
[----:B------:R-:W-:Y:S01]  /*8c60*/  F2FP.F16.F32.PACK_AB R102, R9, R8 ;  /* 0x000000080966723e */ /* 0x000fe200000000ff */
[C---:B------:R-:W-:Y:S01]  /*8c70*/  FFMA R2, R41.reuse, R49, R2 ;  /* 0x0000003129027223 */ /* 0x040fe20000000002 */
[C---:B------:R-:W-:Y:S01]  /*8c80*/  FFMA R3, R41.reuse, R48, R3 ;  /* 0x0000003029037223 */ /* 0x040fe20000000003 */
[C---:B------:R-:W-:Y:S01]  /*8c90*/  FFMA R10, R41.reuse, R51, R10 ;  /* 0x00000033290a7223 */ /* 0x040fe2000000000a */
[C---:B------:R-:W-:Y:S01]  /*8ca0*/  FMUL R11, R38.reuse, R14 ;  /* 0x0000000e260b7220 */ /* 0x040fe20000400000 */
[C---:B------:R-:W-:Y:S01]  /*8cb0*/  FMUL R15, R38.reuse, R15 ;  /* 0x0000000f260f7220 */ /* 0x040fe20000400000 */
[C---:B------:R-:W-:Y:S01]  /*8cc0*/  FMUL R12, R38.reuse, R16 ;  /* 0x00000010260c7220 */ /* 0x040fe20000400000 */
[C---:B------:R-:W-:Y:S01]  /*8cd0*/  FMUL R13, R38.reuse, R17 ;  /* 0x00000011260d7220 */ /* 0x040fe20000400000 */
[C---:B------:R-:W-:Y:S01]  /*8ce0*/  FFMA R11, R41.reuse, R50, R11 ;  /* 0x00000032290b7223 */ /* 0x040fe2000000000b */
[C---:B------:R-:W-:Y:S01]  /*8cf0*/  FMUL R14, R38.reuse, R18 ;  /* 0x00000012260e7220 */ /* 0x040fe20000400000 */
[C---:B------:R-:W-:Y:S01]  /*8d00*/  FFMA R15, R41.reuse, R52, R15 ;  /* 0x00000034290f7223 */ /* 0x040fe2000000000f */
[--C-:B------:R-:W-:Y:S02]  /*8d10*/  HADD2.F32 R57, -RZ, R64.reuse.H0_H0 ;  /* 0x20000040ff397230 */ /* 0x100fe40000004100 */
[----:B------:R-:W-:Y:S01]  /*8d20*/  FMUL R19, R38, R19 ;  /* 0x0000001326137220 */ /* 0x000fe20000400000 */
[----:B------:R-:W-:Y:S01]  /*8d30*/  F2FP.F16.F32.PACK_AB R103, R2, R0 ;  /* 0x000000000267723e */ /* 0x000fe200000000ff */
[C---:B------:R-:W-:Y:S01]  /*8d40*/  FFMA R12, R41.reuse, R53, R12 ;  /* 0x00000035290c7223 */ /* 0x040fe2000000000c */
[----:B------:R-:W-:Y:S02]  /*8d50*/  HADD2.F32 R58, -RZ, R64.H1_H1 ;  /* 0x30000040ff3a7230 */ /* 0x000fe40000004100 */
[C---:B------:R-:W-:Y:S01]  /*8d60*/  FMUL R16, R38.reuse, R20 ;  /* 0x0000001426107220 */ /* 0x040fe20000400000 */
[C---:B------:R-:W-:Y:S01]  /*8d70*/  FFMA R13, R41.reuse, R54, R13 ;  /* 0x00000036290d7223 */ /* 0x040fe2000000000d */
[----:B------:R1:W-:Y:S01]  /*8d80*/  STS.128 [R93+0x6000], R100 ;  /* 0x006000645d007388 */ /* 0x0003e20000000c00 */
[--C-:B------:R-:W-:Y:S02]  /*8d90*/  HADD2.F32 R59, -RZ, R65.reuse.H0_H0 ;  /* 0x20000041ff3b7230 */ /* 0x100fe40000004100 */
[C---:B------:R-:W-:Y:S01]  /*8da0*/  FMUL R17, R38.reuse, R21 ;  /* 0x0000001526117220 */ /* 0x040fe20000400000 */
[C---:B------:R-:W-:Y:S01]  /*8db0*/  FFMA R14, R41.reuse, R55, R14 ;  /* 0x00000037290e7223 */ /* 0x040fe2000000000e */
[----:B------:R-:W-:Y:S02]  /*8dc0*/  HADD2.F32 R60, -RZ, R65.H1_H1 ;  /* 0x30000041ff3c7230 */ /* 0x000fe40000004100 */
[C---:B------:R-:W-:Y:S01]  /*8dd0*/  FMUL R18, R38.reuse, R22 ;  /* 0x0000001626127220 */ /* 0x040fe20000400000 */
[C---:B------:R-:W-:Y:S01]  /*8de0*/  FFMA R19, R41.reuse, R56, R19 ;  /* 0x0000003829137223 */ /* 0x040fe20000000013 */
        /* <DEDUP_REMOVED lines=13> */
[----:B------:R-:W-:Y:S01]  /*8ec0*/  FMUL R27, R38, R27 ;  /* 0x0000001b261b7220 */ /* 0x000fe20000400000 */
[----:B------:R-:W-:Y:S01]  /*8ed0*/  F2FP.F16.F32.PACK_AB R104, R10, R3 ;  /* 0x000000030a68723e */ /* 0x000fe200000000ff */
[----:B------:R-:W-:Y:S01]  /*8ee0*/  FFMA R20, R41, R61, R20 ;  /* 0x0000003d29147223 */ /* 0x000fe20000000014 */
[----:B------:R-:W-:Y:S01]  /*8ef0*/  F2FP.F16.F32.PACK_AB R105, R15, R11 ;  /* 0x0000000b0f69723e */ /* 0x000fe200000000ff */
[----:B------:R-:W-:Y:S01]  /*8f00*/  HADD2.F32 R66, -RZ, R72.H1_H1 ;  /* 0x30000048ff427230 */ /* 0x000fe20000004100 */
[----:B------:R-:W-:Y:S01]  /*8f10*/  F2FP.F16.F32.PACK_AB R106, R13, R12 ;  /* 0x0000000c0d6a723e */ /* 0x000fe200000000ff */
[C---:B------:R-:W-:Y:S01]  /*8f20*/  FMUL R24, R38.reuse, R28 ;  /* 0x0000001c26187220 */ /* 0x040fe20000400000 */
[----:B------:R-:W-:Y:S01]  /*8f30*/  F2FP.F16.F32.PACK_AB R107, R19, R14 ;  /* 0x0000000e136b723e */ /* 0x000fe200000000ff */
[C---:B------:R-:W-:Y:S01]  /*8f40*/  FFMA R21, R41.reuse, R62, R21 ;  /* 0x0000003e29157223 */ /* 0x040fe20000000015 */
[--C-:B------:R-:W-:Y:S02]  /*8f50*/  HADD2.F32 R67, -RZ, R73.reuse.H0_H0 ;  /* 0x20000049ff437230 */ /* 0x100fe40000004100 */
[C---:B------:R-:W-:Y:S01]  /*8f60*/  FMUL R25, R38.reuse, R29 ;  /* 0x0000001d26197220 */ /* 0x040fe20000400000 */
[C---:B------:R-:W-:Y:S01]  /*8f70*/  FFMA R22, R41.reuse, R63, R22 ;  /* 0x0000003f29167223 */ /* 0x040fe20000000016 */
[----:B------:R1:W-:Y:S01]  /*8f80*/  STS.128 [R92+0x6010], R104 ;  /* 0x006010685c007388 */ /* 0x0003e20000000c00 */
        /* <DEDUP_REMOVED lines=48> */
.L_x_133:
[----:B------:R-:W-:Y:S05]  /*9290*/  BSYNC.RECONVERGENT B0 ;  /* 0x0000000000007941 */ /* 0x000fea0003800200 */
.L_x_132:
[----:B------:R-:W-:Y:S01]  /*92a0*/  BAR.SYNC.DEFER_BLOCKING 0x1, 0x80 ;  /* 0x0042000000007b1d */ /* 0x000fe20000010000 */
[----:B------:R-:W-:Y:S01]  /*92b0*/  UISETP.NE.AND UP0, UPT, UR52, -0x4, UPT ;  /* 0xfffffffc3400788c */ /* 0x000fe2000bf05270 */
[----:B------:R-:W-:Y:S08]  /*92c0*/  IADD3 R0, PT, PT, R36, 0x1, RZ ;  /* 0x0000000124007810 */ /* 0x000ff00007ffe0ff */
[----:B------:R-:W-:Y:S05]  /*92d0*/  BRA.U !UP0, `(.L_x_134) ;  /* 0x0000000108287547 */ /* 0x000fea000b800000 */
[----:B------:R-:W-:Y:S01]  /*92e0*/  ISETP.NE.AND P0, PT, R98, RZ, PT ;  /* 0x000000ff6200720c */ /* 0x000fe20003f05270 */
[----:B------:R-:W-:Y:S01]  /*92f0*/  IMAD.U32 R3, RZ, RZ, UR46 ;  /* 0x0000002eff037e24 */ /* 0x000fe2000f8e00ff */
[----:B------:R-:W-:Y:S01]  /*9300*/  UIADD3 UR4, UPT, UPT, UR46, 0x1, URZ ;  /* 0x000000012e047890 */ /* 0x000fe2000fffe0ff */
[----:B------:R-:W-:Y:S03]  /*9310*/  IMAD.U32 R2, RZ, RZ, UR47 ;  /* 0x0000002fff027e24 */ /* 0x000fe6000f8e00ff */
[----:B------:R-:W-:Y:S04]  /*9320*/  UISETP.NE.AND UP0, UPT, UR4, 0x4, UPT ;  /* 0x000000040400788c */ /* 0x000fe8000bf05270 */
[----:B------:R-:W-:Y:S03]  /*9330*/  USEL UR46, UR4, URZ, UP0 ;  /* 0x000000ff042e7287 */ /* 0x000fe60008000000 */
[----:B------:R-:W-:Y:S05]  /*9340*/  @P0 LEA R3, R3, UR44, 0x3 ;  /* 0x0000002c03030c11 */ /* 0x000fea000f8e18ff */
[----:B------:R-:W-:Y:S05]  /*9350*/  @P0 VIADD R3, R3, 0x80 ;  /* 0x0000008003030836 */ /* 0x000fea0000000000 */
[----:B------:R-:W-:Y:S04]  /*9360*/  @P0 PRMT R2, R2, 0x654, R3 ;  /* 0x0000065402020816 */ /* 0x000fe80000000003 */
[----:B------:R3:W-:Y:S03]  /*9370*/  @P0 SYNCS.ARRIVE.TRANS64.RED.A1T0 RZ, [R2+URZ], RZ ;  /* 0x000000ff02ff09a7 */ /* 0x0007e600081004ff */
.L_x_134:
[----:B------:R-:W-:Y:S01]  /*9380*/  R2UR UR4, R82 ;  /* 0x00000000520472ca */ /* 0x000fe200000e0000 */
[----:B------:R-:W-:Y:S01]  /*9390*/  UISETP.NE.AND UP0, UPT, UR62, URZ, UPT ;  /* 0x000000ff3e00728c */ /* 0x000fe2000bf05270 */
[----:B------:R-:W-:Y:S01]  /*93a0*/  ISETP.NE.AND P0, PT, R86, 0x2, PT ;  /* 0x000000025600780c */ /* 0x000fe20003f05270 */
[----:B------:R-:W-:Y:S01]  /*93b0*/  UIADD3 UR20, UPT, UPT, UR37, UR63, URZ ;  /* 0x0000003f25147290 */ /* 0x000fe2000fffe0ff */
[----:B------:R-:W-:Y:S01]  /*93c0*/  ISETP.NE.AND P1, PT, R0, 0x4, PT ;  /* 0x000000040000780c */ /* 0x000fe20003f25270 */
[----:B------:R-:W-:Y:S01]  /*93d0*/  UIADD3 UR52, UPT, UPT, UR52, 0x4, URZ ;  /* 0x0000000434347890 */ /* 0x000fe2000fffe0ff */
[----:B------:R-:W-:Y:S01]  /*93e0*/  SEL R3, RZ, 0x1, P0 ;  /* 0x00000001ff037807 */ /* 0x000fe20000000000 */
[----:B------:R-:W-:Y:S01]  /*93f0*/  UMOV UR36, UR61 ;  /* 0x0000003d00247c82 */ /* 0x000fe20008000000 */
[----:B---3--:R-:W-:Y:S02]  /*9400*/  SEL R2, RZ, 0x1, P1 ;  /* 0x00000001ff027807 */ /* 0x008fe40000800000 */
[----:B------:R-:W-:Y:S02]  /*9410*/  LOP3.LUT R88, R88, R3, RZ, 0x3c, !PT ;  /* 0x0000000358587212 */ /* 0x000fe400078e3cff */
[----:B------:R-:W-:Y:S01]  /*9420*/  LOP3.LUT R89, R89, R2, RZ, 0x3c, !PT ;  /* 0x0000000259597212 */ /* 0x000fe200078e3cff */
[----:B------:R-:W-:Y:S01]  /*9430*/  UIADD3 UR16, UPT, UPT, UR38, UR4, URZ ;  /* 0x0000000426107290 */ /* 0x000fe2000fffe0ff */
[----:B------:R-:W-:Y:S02]  /*9440*/  SEL R86, R86, RZ, P0 ;  /* 0x000000ff56567207 */ /* 0x000fe40000000000 */
[----:B------:R-:W-:Y:S01]  /*9450*/  SEL R36, R0, RZ, P1 ;  /* 0x000000ff00247207 */ /* 0x000fe20000800000 */
[----:B------:R-:W-:Y:S08]  /*9460*/  BRA.U UP0, `(.L_x_135) ;  /* 0xffffffbd00dc7547 */ /* 0x000ff0000b83ffff */
[----:B------:R-:W-:-:S13]  /*9470*/  R2UR UR4, R83 ;  /* 0x00000000530472ca */ /* 0x000fda00000e0000 */
[----:B------:R-:W-:-:S09]  /*9480*/  UISETP.NE.AND UP0, UPT, UR4, URZ, UPT ;  /* 0x000000ff0400728c */ /* 0x000fd2000bf05270 */
[----:B------:R-:W-:Y:S05]  /*9490*/  BRA.U !UP0, `(.L_x_136) ;  /* 0x0000000108487547 */ /* 0x000fea000b800000 */
[----:B------:R-:W3:Y:S02]  /*94a0*/  LDCU.64 UR4, c[0x0][0x890] ;  /* 0x00011200ff0477ac */ /* 0x000ee40008000a00 */
[----:B---3--:R-:W-:-:S04]  /*94b0*/  UISETP.NE.U32.AND UP0, UPT, UR4, URZ, UPT ;  /* 0x000000ff0400728c */ /* 0x008fc8000bf05070 */
[----:B------:R-:W-:-:S09]  /*94c0*/  UISETP.NE.AND.EX UP0, UPT, UR5, URZ, UPT, UP0 ;  /* 0x000000ff0500728c */ /* 0x000fd2000bf05300 */
[----:B------:R-:W-:Y:S05]  /*94d0*/  BRA.U UP0, `(.L_x_137) ;  /* 0x00000001000c7547 */ /* 0x000fea000b800000 */
[----:B------:R-:W-:-:S13]  /*94e0*/  FSETP.NEU.AND P0, PT, R41, RZ, PT ;  /* 0x000000ff2900720b */ /* 0x000fda0003f0d000 */
[----:B------:R-:W-:Y:S05]  /*94f0*/  @!P0 EXIT ;  /* 0x000000000000894d */ /* 0x000fea0003800000 */
[----:B------:R-:W-:Y:S05]  /*9500*/  BRA `(.L_x_136) ;  /* 0x00000000002c7947 */ /* 0x000fea0003800000 */
.L_x_137:
[----:B------:R-:W-:Y:S01]  /*9510*/  ISETP.NE.AND P0, PT, R85, RZ, PT ;  /* 0x000000ff5500720c */ /* 0x000fe20003f05270 */
[----:B------:R-:W-:-:S12]  /*9520*/  BSSY.RECONVERGENT B0, `(.L_x_136) ;  /* 0x0000009000007945 */ /* 0x000fd80003800200 */
[----:B------:R-:W-:Y:S05]  /*9530*/  @P0 BRA `(.L_x_138) ;  /* 0x0000000000140947 */ /* 0x000fea0003800000 */
[----:B------:R-:W3:Y:S02]  /*9540*/  LDCU.64 UR4, c[0x0][0x888] ;  /* 0x00011100ff0477ac */ /* 0x000ee40008000a00 */
[----:B---3--:R-:W-:-:S04]  /*9550*/  ISETP.NE.U32.AND P0, PT, RZ, UR4, PT ;  /* 0x00000004ff007c0c */ /* 0x008fc8000bf05070 */
[----:B------:R-:W-:-:S13]  /*9560*/  ISETP.NE.AND.EX P0, PT, RZ, UR5, PT, P0 ;  /* 0x00000005ff007c0c */ /* 0x000fda000bf05300 */
[----:B------:R-:W-:Y:S05]  /*9570*/  @!P0 EXIT ;  /* 0x000000000000894d */ /* 0x000fea0003800000 */
[----:B------:R-:W-:Y:S05]  /*9580*/  BRA `(.L_x_139) ;  /* 0x0000000000087947 */ /* 0x000fea0003800000 */
.L_x_138:
[----:B------:R-:W-:-:S13]  /*9590*/  FSETP.NEU.AND P0, PT, R41, RZ, PT ;  /* 0x000000ff2900720b */ /* 0x000fda0003f0d000 */
[----:B------:R-:W-:Y:S05]  /*95a0*/  @!P0 EXIT ;  /* 0x000000000000894d */ /* 0x000fea0003800000 */
.L_x_139:
[----:B------:R-:W-:Y:S05]  /*95b0*/  BSYNC.RECONVERGENT B0 ;  /* 0x0000000000007941 */ /* 0x000fea0003800200 */
.L_x_136:
[----:B------:R-:W-:Y:S01]  /*95c0*/  ULEA UR4, UR46, UR44, 0x3 ;  /* 0x0000002c2e047291 */ /* 0x000fe2000f8e18ff */
[----:B------:R-:W-:-:S04]  /*95d0*/  DEPBAR.LE SB0, 0x0 ;  /* 0x000080000000791a */ /* 0x000fc80000000000 */
[----:B------:R-:W-:-:S04]  /*95e0*/  UIADD3 UR4, UPT, UPT, UR4, 0x80, URZ ;  /* 0x0000008004047890 */ /* 0x000fc8000fffe0ff */
[----:B------:R-:W-:-:S09]  /*95f0*/  UPRMT UR4, UR47, 0x654, UR4 ;  /* 0x000006542f047896 */ /* 0x000fd20008000004 */
[----:B------:R-:W-:Y:S01]  /*9600*/  SYNCS.ARRIVE.TRANS64.RED.A1T0 RZ, [UR4], RZ ;  /* 0x000000ffffff79a7 */ /* 0x000fe20008100404 */
[----:B------:R-:W-:Y:S05]  /*9610*/  EXIT ;  /* 0x000000000000794d */ /* 0x000fea0003800000 */
.L_x_24:
[----:B--2---:R2:W3:Y:S02]  /*9620*/  SYNCS.PHASECHK.TRANS64.TRYWAIT P0, [R3+URZ+0x120], R2 ;  /* 0x00012002030075a7 */ /* 0x0044e400080011ff */
[----:B---3--:R-:W-:Y:S05]  /*9630*/  @!P0 NANOSLEEP.SYNCS 0x989680 ;  /* 0x009896800000895d */ /* 0x008fea0003900000 */
[----:B------:R-:W3:Y:S02]  /*9640*/  @!P0 SYNCS.PHASECHK.TRANS64 P0, [R3+URZ+0x120], R2 ;  /* 0x00012002030085a7 */ /* 0x000ee400080010ff */
[----:B---3--:R-:W-:Y:S05]  /*9650*/  @!P0 BRA `(.L_x_24) ;  /* 0xfffffffc00f08947 */ /* 0x008fea000383ffff */
[----:B------:R-:W-:Y:S05]  /*9660*/  BRA `(.L_x_140) ;  /* 0xffffff8000a07947 */ /* 0x000fea000383ffff */
.L_x_27:
[----:B-1----:R-:W-:-:S07]  /*9670*/  MOV R0, UR33 ;  /* 0x0000002100007c02 */ /* 0x002fce0008000f00 */
.L_x_141:
[----:B-1----:R1:W2:Y:S02]  /*9680*/  SYNCS.PHASECHK.TRANS64.TRYWAIT P0, [R0+URZ+0x30], R3 ;  /* 0x00003003000075a7 */ /* 0x0022a400080011ff */
[----:B--2---:R-:W-:Y:S05]  /*9690*/  @!P0 NANOSLEEP.SYNCS 0x989680 ;  /* 0x009896800000895d */ /* 0x004fea0003900000 */
[----:B------:R-:W2:Y:S02]  /*96a0*/  @!P0 SYNCS.PHASECHK.TRANS64 P0, [R0+URZ+0x30], R3 ;  /* 0x00003003000085a7 */ /* 0x000ea400080010ff */
[----:B--2---:R-:W-:Y:S05]  /*96b0*/  @!P0 BRA `(.L_x_141) ;  /* 0xfffffffc00f08947 */ /* 0x004fea000383ffff */
[----:B------:R-:W-:Y:S05]  /*96c0*/  BRA `(.L_x_26) ;  /* 0xffffff8000ec7947 */ /* 0x000fea000383ffff */
.L_x_34:
[----:B-1----:R-:W-:-:S07]  /*96d0*/  MOV R0, UR25 ;  /* 0x0000001900007c02 */ /* 0x002fce0008000f00 */
.L_x_142:
[----:B-1----:R1:W2:Y:S02]  /*96e0*/  SYNCS.PHASECHK.TRANS64.TRYWAIT P0, [R0+URZ+0x30], R3 ;  /* 0x00003003000075a7 */ /* 0x0022a400080011ff */
[----:B--2---:R-:W-:Y:S05]  /*96f0*/  @!P0 NANOSLEEP.SYNCS 0x989680 ;  /* 0x009896800000895d */ /* 0x004fea0003900000 */
[----:B------:R-:W2:Y:S02]  /*9700*/  @!P0 SYNCS.PHASECHK.TRANS64 P0, [R0+URZ+0x30], R3 ;  /* 0x00003003000085a7 */ /* 0x000ea400080010ff */
[----:B--2---:R-:W-:Y:S05]  /*9710*/  @!P0 BRA `(.L_x_142) ;  /* 0xfffffffc00f08947 */ /* 0x004fea000383ffff */
[----:B------:R-:W-:Y:S05]  /*9720*/  BRA `(.L_x_33) ;  /* 0xffffff8400c47947 */ /* 0x000fea000383ffff */
.L_x_39:
[----:B-1----:R1:W2:Y:S02]  /*9730*/  SYNCS.PHASECHK.TRANS64.TRYWAIT P0, [R3+URZ+0xb0], R0 ;  /* 0x0000b000030075a7 */ /* 0x0022a400080011ff */
[----:B--2---:R-:W-:Y:S05]  /*9740*/  @!P0 NANOSLEEP.SYNCS 0x989680 ;  /* 0x009896800000895d */ /* 0x004fea0003900000 */
[----:B------:R-:W2:Y:S02]  /*9750*/  @!P0 SYNCS.PHASECHK.TRANS64 P0, [R3+URZ+0xb0], R0 ;  /* 0x0000b000030085a7 */ /* 0x000ea400080010ff */
[----:B--2---:R-:W-:Y:S05]  /*9760*/  @!P0 BRA `(.L_x_39) ;  /* 0xfffffffc00f08947 */ /* 0x004fea000383ffff */
[----:B------:R-:W-:Y:S05]  /*9770*/  BRA `(.L_x_143) ;  /* 0xffffff8800807947 */ /* 0x000fea000383ffff */
.L_x_43:
[----:B-1----:R-:W-:-:S07]  /*9780*/  MOV R0, UR4 ;  /* 0x0000000400007c02 */ /* 0x002fce0008000f00 */
.L_x_144:
[----:B-1----:R1:W2:Y:S02]  /*9790*/  SYNCS.PHASECHK.TRANS64.TRYWAIT P0, [R0+URZ], R3 ;  /* 0x00000003000075a7 */ /* 0x0022a400080011ff */
[----:B--2---:R-:W-:Y:S05]  /*97a0*/  @!P0 NANOSLEEP.SYNCS 0x989680 ;  /* 0x009896800000895d */ /* 0x004fea0003900000 */
[----:B------:R-:W2:Y:S02]  /*97b0*/  @!P0 SYNCS.PHASECHK.TRANS64 P0, [R0+URZ], R3 ;  /* 0x00000003000085a7 */ /* 0x000ea400080010ff */
[----:B--2---:R-:W-:Y:S05]  /*97c0*/  @!P0 BRA `(.L_x_144) ;  /* 0xfffffffc00f08947 */ /* 0x004fea000383ffff */
[----:B------:R-:W-:Y:S05]  /*97d0*/  BRA `(.L_x_145) ;  /* 0xffffff9000287947 */ /* 0x000fea000383ffff */
.L_x_44:
[----:B------:R-:W-:-:S07]  /*97e0*/  MOV R0, UR5 ;  /* 0x0000000500007c02 */ /* 0x000fce0008000f00 */
.L_x_146:
[----:B-1----:R1:W2:Y:S02]  /*97f0*/  SYNCS.PHASECHK.TRANS64.TRYWAIT P0, [R0+URZ], R3 ;  /* 0x00000003000075a7 */ /* 0x0022a400080011ff */
[----:B--2---:R-:W-:Y:S05]  /*9800*/  @!P0 NANOSLEEP.SYNCS 0x989680 ;  /* 0x009896800000895d */ /* 0x004fea0003900000 */
[----:B------:R-:W2:Y:S02]  /*9810*/  @!P0 SYNCS.PHASECHK.TRANS64 P0, [R0+URZ], R3 ;  /* 0x00000003000085a7 */ /* 0x000ea400080010ff */
[----:B--2---:R-:W-:Y:S05]  /*9820*/  @!P0 BRA `(.L_x_146) ;  /* 0xfffffffc00f08947 */ /* 0x004fea000383ffff */
[----:B------:R-:W-:Y:S05]  /*9830*/  BRA `(.L_x_147) ;  /* 0xffffff9000347947 */ /* 0x000fea000383ffff */
.L_x_45:
[----:B------:R-:W-:-:S07]  /*9840*/  MOV R0, UR5 ;  /* 0x0000000500007c02 */ /* 0x000fce0008000f00 */
.L_x_148:
[----:B-1----:R1:W2:Y:S02]  /*9850*/  SYNCS.PHASECHK.TRANS64.TRYWAIT P0, [R0+URZ], R3 ;  /* 0x00000003000075a7 */ /* 0x0022a400080011ff */
[----:B--2---:R-:W-:Y:S05]  /*9860*/  @!P0 NANOSLEEP.SYNCS 0x989680 ;  /* 0x009896800000895d */ /* 0x004fea0003900000 */
[----:B------:R-:W2:Y:S02]  /*9870*/  @!P0 SYNCS.PHASECHK.TRANS64 P0, [R0+URZ], R3 ;  /* 0x00000003000085a7 */ /* 0x000ea400080010ff */
[----:B--2---:R-:W-:Y:S05]  /*9880*/  @!P0 BRA `(.L_x_148) ;  /* 0xfffffffc00f08947 */ /* 0x004fea000383ffff */
[----:B------:R-:W-:Y:S05]  /*9890*/  BRA `(.L_x_149) ;  /* 0xffffff9000407947 */ /* 0x000fea000383ffff */
.L_x_46:
[----:B------:R-:W-:-:S07]  /*98a0*/  MOV R0, UR5 ;  /* 0x0000000500007c02 */ /* 0x000fce0008000f00 */
.L_x_150:
[----:B-1----:R1:W2:Y:S02]  /*98b0*/  SYNCS.PHASECHK.TRANS64.TRYWAIT P0, [R0+URZ], R3 ;  /* 0x00000003000075a7 */ /* 0x0022a400080011ff */
[----:B--2---:R-:W-:Y:S05]  /*98c0*/  @!P0 NANOSLEEP.SYNCS 0x989680 ;  /* 0x009896800000895d */ /* 0x004fea0003900000 */
[----:B------:R-:W2:Y:S02]  /*98d0*/  @!P0 SYNCS.PHASECHK.TRANS64 P0, [R0+URZ], R3 ;  /* 0x00000003000085a7 */ /* 0x000ea400080010ff */
[----:B--2---:R-:W-:Y:S05]  /*98e0*/  @!P0 BRA `(.L_x_150) ;  /* 0xfffffffc00f08947 */ /* 0x004fea000383ffff */
[----:B------:R-:W-:Y:S05]  /*98f0*/  BRA `(.L_x_151) ;  /* 0xffffff90004c7947 */ /* 0x000fea000383ffff */
.L_x_47:
[----:B------:R-:W-:-:S07]  /*9900*/  MOV R0, UR5 ;  /* 0x0000000500007c02 */ /* 0x000fce0008000f00 */
.L_x_152:
[----:B-1----:R1:W2:Y:S02]  /*9910*/  SYNCS.PHASECHK.TRANS64.TRYWAIT P0, [R0+URZ], R3 ;  /* 0x00000003000075a7 */ /* 0x0022a400080011ff */
[----:B--2---:R-:W-:Y:S05]  /*9920*/  @!P0 NANOSLEEP.SYNCS 0x989680 ;  /* 0x009896800000895d */ /* 0x004fea0003900000 */
[----:B------:R-:W2:Y:S02]  /*9930*/  @!P0 SYNCS.PHASECHK.TRANS64 P0, [R0+URZ], R3 ;  /* 0x00000003000085a7 */ /* 0x000ea400080010ff */
[----:B--2---:R-:W-:Y:S05]  /*9940*/  @!P0 BRA `(.L_x_152) ;  /* 0xfffffffc00f08947 */ /* 0x004fea000383ffff */
[----:B------:R-:W-:Y:S05]  /*9950*/  BRA `(.L_x_153) ;  /* 0xffffff9000587947 */ /* 0x000fea000383ffff */
.L_x_50:
[----:B-1----:R1:W2:Y:S02]  /*9960*/  SYNCS.PHASECHK.TRANS64.TRYWAIT P0, [R2+URZ+0x110], R5 ;  /* 0x00011005020075a7 */ /* 0x0022a400080011ff */
[----:B--2---:R-:W-:Y:S05]  /*9970*/  @!P0 NANOSLEEP.SYNCS 0x989680 ;  /* 0x009896800000895d */ /* 0x004fea0003900000 */
[----:B------:R-:W2:Y:S02]  /*9980*/  @!P0 SYNCS.PHASECHK.TRANS64 P0, [R2+URZ+0x110], R5 ;  /* 0x00011005020085a7 */ /* 0x000ea400080010ff */
[----:B--2---:R-:W-:Y:S05]  /*9990*/  @!P0 BRA `(.L_x_50) ;  /* 0xfffffffc00f08947 */ /* 0x004fea000383ffff */
[----:B------:R-:W-:Y:S05]  /*99a0*/  BRA `(.L_x_154) ;  /* 0xffffff9000b47947 */ /* 0x000fea000383ffff */
.L_x_51:
[----:B------:R-:W-:-:S07]  /*99b0*/  MOV R2, UR4 ;  /* 0x0000000400027c02 */ /* 0x000fce0008000f00 */
.L_x_155:
[----:B-1----:R1:W2:Y:S02]  /*99c0*/  SYNCS.PHASECHK.TRANS64.TRYWAIT P0, [R2+URZ+0xc0], R5 ;  /* 0x0000c005020075a7 */ /* 0x0022a400080011ff */
[----:B--2---:R-:W-:Y:S05]  /*99d0*/  @!P0 NANOSLEEP.SYNCS 0x989680 ;  /* 0x009896800000895d */ /* 0x004fea0003900000 */
[----:B------:R-:W2:Y:S02]  /*99e0*/  @!P0 SYNCS.PHASECHK.TRANS64 P0, [R2+URZ+0xc0], R5 ;  /* 0x0000c005020085a7 */ /* 0x000ea400080010ff */
[----:B--2---:R-:W-:Y:S05]  /*99f0*/  @!P0 BRA `(.L_x_155) ;  /* 0xfffffffc00f08947 */ /* 0x004fea000383ffff */
[----:B------:R-:W-:Y:S05]  /*9a00*/  BRA `(.L_x_156) ;  /* 0xffffff9000c47947 */ /* 0x000fea000383ffff */
.L_x_52:
[----:B-1----:R1:W2:Y:S02]  /*9a10*/  SYNCS.PHASECHK.TRANS64.TRYWAIT P1, [R2+URZ+0xb0], R5 ;  /* 0x0000b005020075a7 */ /* 0x0022a400080211ff */
[----:B--2---:R-:W-:Y:S05]  /*9a20*/  @!P1 NANOSLEEP.SYNCS 0x989680 ;  /* 0x009896800000995d */ /* 0x004fea0003900000 */
[----:B------:R-:W2:Y:S02]  /*9a30*/  @!P1 SYNCS.PHASECHK.TRANS64 P1, [R2+URZ+0xb0], R5 ;  /* 0x0000b005020095a7 */ /* 0x000ea400080210ff */
[----:B--2---:R-:W-:Y:S05]  /*9a40*/  @!P1 BRA `(.L_x_52) ;  /* 0xfffffffc00f09947 */ /* 0x004fea000383ffff */
[----:B------:R-:W-:Y:S05]  /*9a50*/  BRA `(.L_x_157) ;  /* 0xffffff9000f47947 */ /* 0x000fea000383ffff */
.L_x_55:
[----:B------:R-:W-:-:S07]  /*9a60*/  MOV R0, UR4 ;  /* 0x0000000400007c02 */ /* 0x000fce0008000f00 */
.L_x_158:
[----:B-1----:R1:W2:Y:S02]  /*9a70*/  SYNCS.PHASECHK.TRANS64.TRYWAIT P0, [R0+URZ+0xc0], R3 ;  /* 0x0000c003000075a7 */ /* 0x0022a400080011ff */
[----:B--2---:R-:W-:Y:S05]  /*9a80*/  @!P0 NANOSLEEP.SYNCS 0x989680 ;  /* 0x009896800000895d */ /* 0x004fea0003900000 */
[----:B------:R-:W2:Y:S02]  /*9a90*/  @!P0 SYNCS.PHASECHK.TRANS64 P0, [R0+URZ+0xc0], R3 ;  /* 0x0000c003000085a7 */ /* 0x000ea400080010ff */
[----:B--2---:R-:W-:Y:S05]  /*9aa0*/  @!P0 BRA `(.L_x_158) ;  /* 0xfffffffc00f08947 */ /* 0x004fea000383ffff */
[----:B------:R-:W-:Y:S05]  /*9ab0*/  BRA `(.L_x_54) ;  /* 0xffffff9400487947 */ /* 0x000fea000383ffff */
.L_x_62:
[----:B-1----:R1:W2:Y:S02]  /*9ac0*/  SYNCS.PHASECHK.TRANS64.TRYWAIT P1, [R0+URZ+0xb0], R5 ;  /* 0x0000b005000075a7 */ /* 0x0022a400080211ff */
[----:B--2---:R-:W-:Y:S05]  /*9ad0*/  @!P1 NANOSLEEP.SYNCS 0x989680 ;  /* 0x009896800000995d */ /* 0x004fea0003900000 */
[----:B------:R-:W2:Y:S02]  /*9ae0*/  @!P1 SYNCS.PHASECHK.TRANS64 P1, [R0+URZ+0xb0], R5 ;  /* 0x0000b005000095a7 */ /* 0x000ea400080210ff */
[----:B--2---:R-:W-:Y:S05]  /*9af0*/  @!P1 BRA `(.L_x_62) ;  /* 0xfffffffc00f09947 */ /* 0x004fea000383ffff */
[----:B------:R-:W-:Y:S05]  /*9b00*/  BRA `(.L_x_159) ;  /* 0xffffff9800bc7947 */ /* 0x000fea000383ffff */
.L_x_63:
[----:B------:R-:W-:-:S07]  /*9b10*/  MOV R3, UR30 ;  /* 0x0000001e00037c02 */ /* 0x000fce0008000f00 */
.L_x_160:
[----:B-1----:R1:W2:Y:S02]  /*9b20*/  SYNCS.PHASECHK.TRANS64.TRYWAIT P0, [R3+URZ+0xf0], R0 ;  /* 0x0000f000030075a7 */ /* 0x0022a400080011ff */
[----:B--2---:R-:W-:Y:S05]  /*9b30*/  @!P0 NANOSLEEP.SYNCS 0x989680 ;  /* 0x009896800000895d */ /* 0x004fea0003900000 */
[----:B------:R-:W2:Y:S02]  /*9b40*/  @!P0 SYNCS.PHASECHK.TRANS64 P0, [R3+URZ+0xf0], R0 ;  /* 0x0000f000030085a7 */ /* 0x000ea400080010ff */
[----:B--2---:R-:W-:Y:S05]  /*9b50*/  @!P0 BRA `(.L_x_160) ;  /* 0xfffffffc00f08947 */ /* 0x004fea000383ffff */
[----:B------:R-:W-:Y:S05]  /*9b60*/  BRA `(.L_x_161) ;  /* 0xffffff9800f47947 */ /* 0x000fea000383ffff */
.L_x_66:
[----:B------:R-:W-:Y:S07]  /*9b70*/  MOV R0, UR5 ;  /* 0x0000000500007c02 */ /* 0x000fee0008000f00 */
.L_x_162:
[----:B-1----:R1:W2:Y:S02]  /*9b80*/  SYNCS.PHASECHK.TRANS64.TRYWAIT P0, [R0+URZ], R3 ;  /* 0x00000003000075a7 */ /* 0x0022a400080011ff */
[----:B--2---:R-:W-:Y:S05]  /*9b90*/  @!P0 NANOSLEEP.SYNCS 0x989680 ;  /* 0x009896800000895d */ /* 0x004fea0003900000 */
[----:B------:R-:W2:Y:S02]  /*9ba0*/  @!P0 SYNCS.PHASECHK.TRANS64 P0, [R0+URZ], R3 ;  /* 0x00000003000085a7 */ /* 0x000ea400080010ff */
[----:B--2---:R-:W-:Y:S05]  /*9bb0*/  @!P0 BRA `(.L_x_162) ;  /* 0xfffffffc00f08947 */ /* 0x004fea000383ffff */
[----:B------:R-:W-:Y:S05]  /*9bc0*/  BRA `(.L_x_65) ;  /* 0xffffff9c00107947 */ /* 0x000fea000383ffff */
.L_x_69:
[----:B------:R-:W-:-:S07]  /*9bd0*/  MOV R0, UR4 ;  /* 0x0000000400007c02 */ /* 0x000fce0008000f00 */
.L_x_163:
[----:B--2---:R2:W4:Y:S02]  /*9be0*/  SYNCS.PHASECHK.TRANS64.TRYWAIT P0, [R0+URZ], R3 ;  /* 0x00000003000075a7 */ /* 0x00452400080011ff */
[----:B----4-:R-:W-:Y:S05]  /*9bf0*/  @!P0 NANOSLEEP.SYNCS 0x989680 ;  /* 0x009896800000895d */ /* 0x010fea0003900000 */
[----:B------:R-:W4:Y:S02]  /*9c00*/  @!P0 SYNCS.PHASECHK.TRANS64 P0, [R0+URZ], R3 ;  /* 0x00000003000085a7 */ /* 0x000f2400080010ff */
[----:B----4-:R-:W-:Y:S05]  /*9c10*/  @!P0 BRA `(.L_x_163) ;  /* 0xfffffffc00f08947 */ /* 0x010fea000383ffff */
[----:B------:R-:W-:Y:S05]  /*9c20*/  BRA `(.L_x_164) ;  /* 0xffffff9c00ec7947 */ /* 0x000fea000383ffff */
.L_x_70:
[----:B------:R-:W-:-:S07]  /*9c30*/  MOV R0, UR5 ;  /* 0x0000000500007c02 */ /* 0x000fce0008000f00 */
.L_x_165:
[----:B-1----:R1:W2:Y:S02]  /*9c40*/  SYNCS.PHASECHK.TRANS64.TRYWAIT P0, [R0+URZ], R3 ;  /* 0x00000003000075a7 */ /* 0x0022a400080011ff */
[----:B--2---:R-:W-:Y:S05]  /*9c50*/  @!P0 NANOSLEEP.SYNCS 0x989680 ;  /* 0x009896800000895d */ /* 0x004fea0003900000 */
[----:B------:R-:W2:Y:S02]  /*9c60*/  @!P0 SYNCS.PHASECHK.TRANS64 P0, [R0+URZ], R3 ;  /* 0x00000003000085a7 */ /* 0x000ea400080010ff */
[----:B--2---:R-:W-:Y:S05]  /*9c70*/  @!P0 BRA `(.L_x_165) ;  /* 0xfffffffc00f08947 */ /* 0x004fea000383ffff */
[----:B------:R-:W-:Y:S05]  /*9c80*/  BRA `(.L_x_166) ;  /* 0xffffff9c00f87947 */ /* 0x000fea000383ffff */
.L_x_71:
[----:B------:R-:W-:-:S07]  /*9c90*/  MOV R0, UR5 ;  /* 0x0000000500007c02 */ /* 0x000fce0008000f00 */
.L_x_167:
[----:B-1----:R1:W2:Y:S02]  /*9ca0*/  SYNCS.PHASECHK.TRANS64.TRYWAIT P0, [R0+URZ], R3 ;  /* 0x00000003000075a7 */ /* 0x0022a400080011ff */
[----:B--2---:R-:W-:Y:S05]  /*9cb0*/  @!P0 NANOSLEEP.SYNCS 0x989680 ;  /* 0x009896800000895d */ /* 0x004fea0003900000 */
[----:B------:R-:W2:Y:S02]  /*9cc0*/  @!P0 SYNCS.PHASECHK.TRANS64 P0, [R0+URZ], R3 ;  /* 0x00000003000085a7 */ /* 0x000ea400080010ff */
[----:B--2---:R-:W-:Y:S05]  /*9cd0*/  @!P0 BRA `(.L_x_167) ;  /* 0xfffffffc00f08947 */ /* 0x004fea000383ffff */
[----:B------:R-:W-:Y:S05]  /*9ce0*/  BRA `(.L_x_168) ;  /* 0xffffffa000047947 */ /* 0x000fea000383ffff */
.L_x_72:
[----:B------:R-:W-:-:S07]  /*9cf0*/  MOV R0, UR4 ;  /* 0x0000000400007c02 */ /* 0x000fce0008000f00 */
.L_x_169:
[----:B-1----:R1:W2:Y:S02]  /*9d00*/  SYNCS.PHASECHK.TRANS64.TRYWAIT P0, [R0+URZ], R3 ;  /* 0x00000003000075a7 */ /* 0x0022a400080011ff */
[----:B--2---:R-:W-:Y:S05]  /*9d10*/  @!P0 NANOSLEEP.SYNCS 0x989680 ;  /* 0x009896800000895d */ /* 0x004fea0003900000 */
[----:B------:R-:W2:Y:S02]  /*9d20*/  @!P0 SYNCS.PHASECHK.TRANS64 P0, [R0+URZ], R3 ;  /* 0x00000003000085a7 */ /* 0x000ea400080010ff */
[----:B--2---:R-:W-:Y:S05]  /*9d30*/  @!P0 BRA `(.L_x_169) ;  /* 0xfffffffc00f08947 */ /* 0x004fea000383ffff */
[----:B------:R-:W-:Y:S05]  /*9d40*/  BRA `(.L_x_170) ;  /* 0xffffffa000107947 */ /* 0x000fea000383ffff */
.L_x_77:
[----:B--2---:R2:W3:Y:S02]  /*9d50*/  SYNCS.PHASECHK.TRANS64.TRYWAIT P0, [R12+URZ+0xb0], R9 ;  /* 0x0000b0090c0075a7 */ /* 0x0044e400080011ff */
[----:B---3--:R-:W-:Y:S05]  /*9d60*/  @!P0 NANOSLEEP.SYNCS 0x989680 ;  /* 0x009896800000895d */ /* 0x008fea0003900000 */
[----:B------:R-:W3:Y:S02]  /*9d70*/  @!P0 SYNCS.PHASECHK.TRANS64 P0, [R12+URZ+0xb0], R9 ;  /* 0x0000b0090c0085a7 */ /* 0x000ee400080010ff */
[----:B---3--:R-:W-:Y:S05]  /*9d80*/  @!P0 BRA `(.L_x_77) ;  /* 0xfffffffc00f08947 */ /* 0x008fea000383ffff */
[----:B------:R-:W-:Y:S05]  /*9d90*/  BRA `(.L_x_171) ;  /* 0xffffffa400307947 */ /* 0x000fea000383ffff */
.L_x_80:
[----:B------:R-:W-:Y:S07]  /*9da0*/  MOV R0, UR21 ;  /* 0x0000001500007c02 */ /* 0x000fee0008000f00 */
.L_x_172:
[----:B--2---:R2:W3:Y:S02]  /*9db0*/  SYNCS.PHASECHK.TRANS64.TRYWAIT P2, [R0+URZ+0xa8], R11 ;  /* 0x0000a80b000075a7 */ /* 0x0044e400080411ff */
[----:B---3--:R-:W-:Y:S05]  /*9dc0*/  @!P2 NANOSLEEP.SYNCS 0x989680 ;  /* 0x009896800000a95d */ /* 0x008fea0003900000 */
[----:B------:R-:W3:Y:S02]  /*9dd0*/  @!P2 SYNCS.PHASECHK.TRANS64 P2, [R0+URZ+0xa8], R11 ;  /* 0x0000a80b0000a5a7 */ /* 0x000ee400080410ff */
[----:B---3--:R-:W-:Y:S05]  /*9de0*/  @!P2 BRA `(.L_x_172) ;  /* 0xfffffffc00f0a947 */ /* 0x008fea000383ffff */
[----:B------:R-:W-:Y:S05]  /*9df0*/  BRA `(.L_x_79) ;  /* 0xffffffa800987947 */ /* 0x000fea000383ffff */
.L_x_83:
[----:B--2---:R-:W-:Y:S07]  /*9e00*/  MOV R0, UR21 ;  /* 0x0000001500007c02 */ /* 0x004fee0008000f00 */
.L_x_173:
[----:B--2---:R2:W3:Y:S02]  /*9e10*/  SYNCS.PHASECHK.TRANS64.TRYWAIT P0, [R0+URZ+0x80], R9 ;  /* 0x00008009000075a7 */ /* 0x0044e400080011ff */
[----:B---3--:R-:W-:Y:S05]  /*9e20*/  @!P0 NANOSLEEP.SYNCS 0x989680 ;  /* 0x009896800000895d */ /* 0x008fea0003900000 */
[----:B------:R-:W3:Y:S02]  /*9e30*/  @!P0 SYNCS.PHASECHK.TRANS64 P0, [R0+URZ+0x80], R9 ;  /* 0x00008009000085a7 */ /* 0x000ee400080010ff */
[----:B---3--:R-:W-:Y:S05]  /*9e40*/  @!P0 BRA `(.L_x_173) ;  /* 0xfffffffc00f08947 */ /* 0x008fea000383ffff */
[----:B------:R-:W-:Y:S05]  /*9e50*/  BRA `(.L_x_174) ;  /* 0xffffffa800f47947 */ /* 0x000fea000383ffff */
.L_x_84:
[----:B------:R-:W-:Y:S07]  /*9e60*/  MOV R0, UR21 ;  /* 0x0000001500007c02 */ /* 0x000fee0008000f00 */
.L_x_175:
[----:B--2---:R2:W3:Y:S02]  /*9e70*/  SYNCS.PHASECHK.TRANS64.TRYWAIT P0, [R0+URZ+0x88], R9 ;  /* 0x00008809000075a7 */ /* 0x0044e400080011ff */
[----:B---3--:R-:W-:Y:S05]  /*9e80*/  @!P0 NANOSLEEP.SYNCS 0x989680 ;  /* 0x009896800000895d */ /* 0x008fea0003900000 */
[----:B------:R-:W3:Y:S02]  /*9e90*/  @!P0 SYNCS.PHASECHK.TRANS64 P0, [R0+URZ+0x88], R9 ;  /* 0x00008809000085a7 */ /* 0x000ee400080010ff */
[----:B---3--:R-:W-:Y:S05]  /*9ea0*/  @!P0 BRA `(.L_x_175) ;  /* 0xfffffffc00f08947 */ /* 0x008fea000383ffff */
[----:B------:R-:W-:Y:S05]  /*9eb0*/  BRA `(.L_x_176) ;  /* 0xffffffac00307947 */ /* 0x000fea000383ffff */
.L_x_85:
[----:B------:R-:W-:Y:S07]  /*9ec0*/  MOV R0, UR21 ;  /* 0x0000001500007c02 */ /* 0x000fee0008000f00 */
.L_x_177:
[----:B--2---:R2:W3:Y:S02]  /*9ed0*/  SYNCS.PHASECHK.TRANS64.TRYWAIT P0, [R0+URZ+0x90], R9 ;  /* 0x00009009000075a7 */ /* 0x0044e400080011ff */
[----:B---3--:R-:W-:Y:S05]  /*9ee0*/  @!P0 NANOSLEEP.SYNCS 0x989680 ;  /* 0x009896800000895d */ /* 0x008fea0003900000 */
[----:B------:R-:W3:Y:S02]  /*9ef0*/  @!P0 SYNCS.PHASECHK.TRANS64 P0, [R0+URZ+0x90], R9 ;  /* 0x00009009000085a7 */ /* 0x000ee400080010ff */
[----:B---3--:R-:W-:Y:S05]  /*9f00*/  @!P0 BRA `(.L_x_177) ;  /* 0xfffffffc00f08947 */ /* 0x008fea000383ffff */
[----:B------:R-:W-:Y:S05]  /*9f10*/  BRA `(.L_x_178) ;  /* 0xffffffac00787947 */ /* 0x000fea000383ffff */
.L_x_86:
[----:B------:R-:W-:Y:S07]  /*9f20*/  MOV R0, UR21 ;  /* 0x0000001500007c02 */ /* 0x000fee0008000f00 */
.L_x_179:
[----:B--2---:R2:W3:Y:S02]  /*9f30*/  SYNCS.PHASECHK.TRANS64.TRYWAIT P0, [R0+URZ+0x98], R9 ;  /* 0x00009809000075a7 */ /* 0x0044e400080011ff */
[----:B---3--:R-:W-:Y:S05]  /*9f40*/  @!P0 NANOSLEEP.SYNCS 0x989680 ;  /* 0x009896800000895d */ /* 0x008fea0003900000 */
[----:B------:R-:W3:Y:S02]  /*9f50*/  @!P0 SYNCS.PHASECHK.TRANS64 P0, [R0+URZ+0x98], R9 ;  /* 0x00009809000085a7 */ /* 0x000ee400080010ff */
[----:B---3--:R-:W-:Y:S05]  /*9f60*/  @!P0 BRA `(.L_x_179) ;  /* 0xfffffffc00f08947 */ /* 0x008fea000383ffff */
[----:B------:R-:W-:Y:S05]  /*9f70*/  BRA `(.L_x_180) ;  /* 0xffffffac00bc7947 */ /* 0x000fea000383ffff */
.L_x_88:
[----:B------:R-:W-:-:S07]  /*9f80*/  MOV R0, UR21 ;  /* 0x0000001500007c02 */ /* 0x000fce0008000f00 */
.L_x_181:
[----:B---3--:R3:W4:Y:S02]  /*9f90*/  SYNCS.PHASECHK.TRANS64.TRYWAIT P0, [R0+URZ+0x80], R3 ;  /* 0x00008003000075a7 */ /* 0x00872400080011ff */
[----:B----4-:R-:W-:Y:S05]  /*9fa0*/  @!P0 NANOSLEEP.SYNCS 0x989680 ;  /* 0x009896800000895d */ /* 0x010fea0003900000 */
[----:B------:R-:W4:Y:S02]  /*9fb0*/  @!P0 SYNCS.PHASECHK.TRANS64 P0, [R0+URZ+0x80], R3 ;  /* 0x00008003000085a7 */ /* 0x000f2400080010ff */
[----:B----4-:R-:W-:Y:S05]  /*9fc0*/  @!P0 BRA `(.L_x_181) ;  /* 0xfffffffc00f08947 */ /* 0x010fea000383ffff */
[----:B------:R-:W-:Y:S05]  /*9fd0*/  BRA `(.L_x_182) ;  /* 0xffffffb000307947 */ /* 0x000fea000383ffff */
.L_x_89:
[----:B---3--:R-:W-:-:S07]  /*9fe0*/  MOV R0, UR21 ;  /* 0x0000001500007c02 */ /* 0x008fce0008000f00 */
.L_x_183:
[----:B---3--:R3:W4:Y:S02]  /*9ff0*/  SYNCS.PHASECHK.TRANS64.TRYWAIT P0, [R0+URZ+0x88], R3 ;  /* 0x00008803000075a7 */ /* 0x00872400080011ff */
[----:B----4-:R-:W-:Y:S05]  /*a000*/  @!P0 NANOSLEEP.SYNCS 0x989680 ;  /* 0x009896800000895d */ /* 0x010fea0003900000 */
[----:B------:R-:W4:Y:S02]  /*a010*/  @!P0 SYNCS.PHASECHK.TRANS64 P0, [R0+URZ+0x88], R3 ;  /* 0x00008803000085a7 */ /* 0x000f2400080010ff */
[----:B----4-:R-:W-:Y:S05]  /*a020*/  @!P0 BRA `(.L_x_183) ;  /* 0xfffffffc00f08947 */ /* 0x010fea000383ffff */
[----:B------:R-:W-:Y:S05]  /*a030*/  BRA `(.L_x_184) ;  /* 0xffffffb000207947 */ /* 0x000fea000383ffff */
.L_x_90:
[----:B---3--:R-:W-:-:S07]  /*a040*/  MOV R0, UR21 ;  /* 0x0000001500007c02 */ /* 0x008fce0008000f00 */
.L_x_185:
[----:B---3--:R3:W4:Y:S02]  /*a050*/  SYNCS.PHASECHK.TRANS64.TRYWAIT P0, [R0+URZ+0x90], R3 ;  /* 0x00009003000075a7 */ /* 0x00872400080011ff */
[----:B----4-:R-:W-:Y:S05]  /*a060*/  @!P0 NANOSLEEP.SYNCS 0x989680 ;  /* 0x009896800000895d */ /* 0x010fea0003900000 */
[----:B------:R-:W4:Y:S02]  /*a070*/  @!P0 SYNCS.PHASECHK.TRANS64 P0, [R0+URZ+0x90], R3 ;  /* 0x00009003000085a7 */ /* 0x000f2400080010ff */
[----:B----4-:R-:W-:Y:S05]  /*a080*/  @!P0 BRA `(.L_x_185) ;  /* 0xfffffffc00f08947 */ /* 0x010fea000383ffff */
[----:B------:R-:W-:Y:S05]  /*a090*/  BRA `(.L_x_186) ;  /* 0xffffffb000107947 */ /* 0x000fea000383ffff */
.L_x_92:
[----:B-1----:R1:W2:Y:S02]  /*a0a0*/  SYNCS.PHASECHK.TRANS64.TRYWAIT P0, [R3+URZ+0xb0], R0 ;  /* 0x0000b000030075a7 */ /* 0x0022a400080011ff */
[----:B--2---:R-:W-:Y:S05]  /*a0b0*/  @!P0 NANOSLEEP.SYNCS 0x989680 ;  /* 0x009896800000895d */ /* 0x004fea0003900000 */
[----:B------:R-:W2:Y:S02]  /*a0c0*/  @!P0 SYNCS.PHASECHK.TRANS64 P0, [R3+URZ+0xb0], R0 ;  /* 0x0000b000030085a7 */ /* 0x000ea400080010ff */
[----:B--2---:R-:W-:Y:S05]  /*a0d0*/  @!P0 BRA `(.L_x_92) ;  /* 0xfffffffc00f08947 */ /* 0x004fea000383ffff */
[----:B------:R-:W-:Y:S05]  /*a0e0*/  BRA `(.L_x_187) ;  /* 0xffffffb000d07947 */ /* 0x000fea000383ffff */
.L_x_103:
[----:B-1----:R-:W-:Y:S04]  /*a0f0*/  MOV R2, UR44 ;  /* 0x0000002c00027c02 */ /* 0x002fe80008000f00 */
[----:B------:R1:W2:Y:S03]  /*a100*/  SYNCS.PHASECHK.TRANS64.TRYWAIT P1, [R2+URZ+0x60], R3 ;  /* 0x00006003020075a7 */ /* 0x0002a600080211ff */
[----:B--2---:R-:W-:Y:S05]  /*a110*/  @!P1 NANOSLEEP.SYNCS 0x989680 ;  /* 0x009896800000995d */ /* 0x004fea0003900000 */
[----:B------:R-:W2:Y:S02]  /*a120*/  @!P1 SYNCS.PHASECHK.TRANS64 P1, [R2+URZ+0x60], R3 ;  /* 0x00006003020095a7 */ /* 0x000ea400080210ff */
[----:B--2---:R-:W-:Y:S05]  /*a130*/  @!P1 BRA `(.L_x_103) ;  /* 0xfffffffc00ec9947 */ /* 0x004fea000383ffff */
[----:B------:R-:W-:Y:S05]  /*a140*/  BRA `(.L_x_102) ;  /* 0xffffffc000407947 */ /* 0x000fea000383ffff */
.L_x_105:
[----:B-1----:R1:W4:Y:S02]  /*a150*/  SYNCS.PHASECHK.TRANS64.TRYWAIT P0, [R99+URZ+0xd0], R0 ;  /* 0x0000d000630075a7 */ /* 0x00232400080011ff */
[----:B----4-:R-:W-:Y:S05]  /*a160*/  @!P0 NANOSLEEP.SYNCS 0x989680 ;  /* 0x009896800000895d */ /* 0x010fea0003900000 */
[----:B------:R-:W4:Y:S02]  /*a170*/  @!P0 SYNCS.PHASECHK.TRANS64 P0, [R99+URZ+0xd0], R0 ;  /* 0x0000d000630085a7 */ /* 0x000f2400080010ff */
[----:B----4-:R-:W-:Y:S05]  /*a180*/  @!P0 BRA `(.L_x_105) ;  /* 0xfffffffc00f08947 */ /* 0x010fea000383ffff */
[----:B------:R-:W-:Y:S05]  /*a190*/  BRA `(.L_x_104) ;  /* 0xffffffc000687947 */ /* 0x000fea000383ffff */
.L_x_114:
[----:B---3--:R3:W4:Y:S02]  /*a1a0*/  SYNCS.PHASECHK.TRANS64.TRYWAIT P0, [R3+URZ+0x60], R0 ;  /* 0x00006000030075a7 */ /* 0x00872400080011ff */
[----:B----4-:R-:W-:Y:S05]  /*a1b0*/  @!P0 NANOSLEEP.SYNCS 0x989680 ;  /* 0x009896800000895d */ /* 0x010fea0003900000 */
[----:B------:R-:W4:Y:S02]  /*a1c0*/  @!P0 SYNCS.PHASECHK.TRANS64 P0, [R3+URZ+0x60], R0 ;  /* 0x00006000030085a7 */ /* 0x000f2400080010ff */
[----:B----4-:R-:W-:Y:S05]  /*a1d0*/  @!P0 BRA `(.L_x_114) ;  /* 0xfffffffc00f08947 */ /* 0x010fea000383ffff */
[----:B------:R-:W-:Y:S05]  /*a1e0*/  BRA `(.L_x_113) ;  /* 0xffffffcc00447947 */ /* 0x000fea000383ffff */
.L_x_122:
[----:B---3--:R3:W4:Y:S02]  /*a1f0*/  SYNCS.PHASECHK.TRANS64.TRYWAIT P0, [R62+URZ+0x60], R5 ;  /* 0x000060053e0075a7 */ /* 0x00872400080011ff */
[----:B----4-:R-:W-:Y:S05]  /*a200*/  @!P0 NANOSLEEP.SYNCS 0x989680 ;  /* 0x009896800000895d */ /* 0x010fea0003900000 */
[----:B------:R-:W4:Y:S02]  /*a210*/  @!P0 SYNCS.PHASECHK.TRANS64 P0, [R62+URZ+0x60], R5 ;  /* 0x000060053e0085a7 */ /* 0x000f2400080010ff */
[----:B----4-:R-:W-:Y:S05]  /*a220*/  @!P0 BRA `(.L_x_122) ;  /* 0xfffffffc00f08947 */ /* 0x010fea000383ffff */
[----:B------:R-:W-:Y:S05]  /*a230*/  BRA `(.L_x_121) ;  /* 0xffffffd800487947 */ /* 0x000fea000383ffff */
.L_x_130:
[----:B---3--:R3:W4:Y:S02]  /*a240*/  SYNCS.PHASECHK.TRANS64.TRYWAIT P0, [R62+URZ+0x60], R5 ;  /* 0x000060053e0075a7 */ /* 0x00872400080011ff */
[----:B----4-:R-:W-:Y:S05]  /*a250*/  @!P0 NANOSLEEP.SYNCS 0x989680 ;  /* 0x009896800000895d */ /* 0x010fea0003900000 */
[----:B------:R-:W4:Y:S02]  /*a260*/  @!P0 SYNCS.PHASECHK.TRANS64 P0, [R62+URZ+0x60], R5 ;  /* 0x000060053e0085a7 */ /* 0x000f2400080010ff */
[----:B----4-:R-:W-:Y:S05]  /*a270*/  @!P0 BRA `(.L_x_130) ;  /* 0xfffffffc00f08947 */ /* 0x010fea000383ffff */
[----:B------:R-:W-:Y:S05]  /*a280*/  BRA `(.L_x_129) ;  /* 0xffffffe4004c7947 */ /* 0x000fea000383ffff */
        .weak           $__internal_0_$__cuda_sm10x_tcgen05_guardrail_trap_col_being_dealloced_not_returned_by_alloc
        .type           $__internal_0_$__cuda_sm10x_tcgen05_guardrail_trap_col_being_dealloced_not_returned_by_alloc,@function
        .size           $__internal_0_$__cuda_sm10x_tcgen05_guardrail_trap_col_being_dealloced_not_returned_by_alloc,($__internal_1_$__cuda_sm10x_tcgen05_guardrail_trap_phase_invalid_during_alloc - $__internal_0_$__cuda_sm10x_tcgen05_guardrail_trap_col_being_dealloced_not_returned_by_alloc)
$__internal_0_$__cuda_sm10x_tcgen05_guardrail_trap_col_being_dealloced_not_returned_by_alloc:
[----:B------:R-:W-:Y:S05]  /*a290*/  BPT.TRAP 0x1 ;  /* 0x000000040000795c */ /* 0x000fea0000300000 */
[----:B------:R-:W-:-:S04]  /*a2a0*/  HFMA2 R3, -RZ, RZ, 0, 0 ;  /* 0x00000000ff037431 */ /* 0x000fc800000001ff */
[----:B------:R-:W-:Y:S05]  /*a2b0*/  RET.REL.NODEC R2 `(_ZN7cutlass13device_kernelINS_4gemm6kernel13GemmUniversalIN4cute5tupleIJiiiiEEENS1_10collective13CollectiveMmaINS1_35MainloopSm100TmaUmmaWarpSpecializedILi6ELi2ELi4ENS5_IJNS4_1CILi1EEENSA_ILi2EEESB_EEEEENS5_IJNSA_ILi128EEESF_NSA_ILi64EEEEEENS_6half_tENS5_IJlSB_lEEESI_NS5_IJSB_llEEENS4_8TiledMMAINS4_8MMA_AtomIJNS4_20SM100_MMA_F16BF16_SSISI_SI_fLi128ELi128ELNS4_4UMMA5MajorE0ELSP_1ELNSO_7ScaleInE0ELSQ_0EEEEEENS4_6LayoutINS5_IJSB_SB_SB_EEENS5_IJNSA_ILi0EEESV_SV_EEEEENS5_IJNS4_10UnderscoreESY_SY_EEEEENS4_23SM90_TMA_LOAD_MULTICASTENS4_14ComposedLayoutINS4_7SwizzleILi3ELi4ELi3EEENS4_18smem_ptr_flag_bitsILi16EEENST_INS5_IJNSA_ILi8EEESG_EEENS5_IJSG_SB_EEEEEEEvNS4_8identityENS4_13SM90_TMA_LOADENS12_IS14_S16_NST_INS5_IJSG_S17_EEENS5_IJSB_SG_EEEEEEEvS1C_EENS_8epilogue10collective18CollectiveEpilogueINS1J_23Sm100TmaWarpSpecializedILi4ELi2ELi32ELb1ELb0EEEJSH_NS5_IJNST_ISF_SB_EENST_INSA_ILi32EEESB_EEEEESI_SJ_SI_SJ_NS1J_6fusion15FusionCallbacksIS1N_NS1S_17LinearCombinationISI_fSI_fLNS_15FloatRoundStyleE2EEESH_S1R_JEEENS4_5SM1004TMEM4LOAD26SM100_TMEM_LOAD_32dp32b32xES1D_NS12_INS13_ILi2ELi4ELi3EEES16_NST_INS5_IJS17_S1P_EEENS5_IJS1P_SB_EEEEEEENS4_39AutoVectorizingCopyWithAssumedAlignmentILi128EEENS4_14SM90_TMA_STOREES26_S28_S28_EEEvvEEEEvNT_6ParamsE) ;  /* 0xffffff5c02507950 */ /* 0x000fea0003c3ffff */
        .weak           $__internal_1_$__cuda_sm10x_tcgen05_guardrail_trap_phase_invalid_during_alloc
        .type           $__internal_1_$__cuda_sm10x_tcgen05_guardrail_trap_phase_invalid_during_alloc,@function
        .size           $__internal_1_$__cuda_sm10x_tcgen05_guardrail_trap_phase_invalid_during_alloc,($__internal_2_$__cuda_sm10x_tcgen05_guardrail_trap_unallocated_columns_being_dealloced - $__internal_1_$__cuda_sm10x_tcgen05_guardrail_trap_phase_invalid_during_alloc)
$__internal_1_$__cuda_sm10x_tcgen05_guardrail_trap_phase_invalid_during_alloc:
[----:B------:R-:W-:Y:S05]  /*a2c0*/  BPT.TRAP 0x1 ;  /* 0x000000040000795c */ /* 0x000fea0000300000 */
[----:B------:R-:W-:-:S04]  /*a2d0*/  MOV R5, 0x0 ;  /* 0x0000000000057802 */ /* 0x000fc80000000f00 */
[----:B------:R-:W-:Y:S05]  /*a2e0*/  RET.REL.NODEC R4 `(_ZN7cutlass13device_kernelINS_4gemm6kernel13GemmUniversalIN4cute5tupleIJiiiiEEENS1_10collective13CollectiveMmaINS1_35MainloopSm100TmaUmmaWarpSpecializedILi6ELi2ELi4ENS5_IJNS4_1CILi1EEENSA_ILi2EEESB_EEEEENS5_IJNSA_ILi128EEESF_NSA_ILi64EEEEEENS_6half_tENS5_IJlSB_lEEESI_NS5_IJSB_llEEENS4_8TiledMMAINS4_8MMA_AtomIJNS4_20SM100_MMA_F16BF16_SSISI_SI_fLi128ELi128ELNS4_4UMMA5MajorE0ELSP_1ELNSO_7ScaleInE0ELSQ_0EEEEEENS4_6LayoutINS5_IJSB_SB_SB_EEENS5_IJNSA_ILi0EEESV_SV_EEEEENS5_IJNS4_10UnderscoreESY_SY_EEEEENS4_23SM90_TMA_LOAD_MULTICASTENS4_14ComposedLayoutINS4_7SwizzleILi3ELi4ELi3EEENS4_18smem_ptr_flag_bitsILi16EEENST_INS5_IJNSA_ILi8EEESG_EEENS5_IJSG_SB_EEEEEEEvNS4_8identityENS4_13SM90_TMA_LOADENS12_IS14_S16_NST_INS5_IJSG_S17_EEENS5_IJSB_SG_EEEEEEEvS1C_EENS_8epilogue10collective18CollectiveEpilogueINS1J_23Sm100TmaWarpSpecializedILi4ELi2ELi32ELb1ELb0EEEJSH_NS5_IJNST_ISF_SB_EENST_INSA_ILi32EEESB_EEEEESI_SJ_SI_SJ_NS1J_6fusion15FusionCallbacksIS1N_NS1S_17LinearCombinationISI_fSI_fLNS_15FloatRoundStyleE2EEESH_S1R_JEEENS4_5SM1004TMEM4LOAD26SM100_TMEM_LOAD_32dp32b32xES1D_NS12_INS13_ILi2ELi4ELi3EEES16_NST_INS5_IJS17_S1P_EEENS5_IJS1P_SB_EEEEEEENS4_39AutoVectorizingCopyWithAssumedAlignmentILi128EEENS4_14SM90_TMA_STOREES26_S28_S28_EEEvvEEEEvNT_6ParamsE) ;  /* 0xffffff5c04447950 */ /* 0x000fea0003c3ffff */
        .weak           $__internal_2_$__cuda_sm10x_tcgen05_guardrail_trap_unallocated_columns_being_dealloced
        .type           $__internal_2_$__cuda_sm10x_tcgen05_guardrail_trap_unallocated_columns_being_dealloced,@function
        .size           $__internal_2_$__cuda_sm10x_tcgen05_guardrail_trap_unallocated_columns_being_dealloced,(.L_x_189 - $__internal_2_$__cuda_sm10x_tcgen05_guardrail_trap_unallocated_columns_being_dealloced)
$__internal_2_$__cuda_sm10x_tcgen05_guardrail_trap_unallocated_columns_being_dealloced:
[----:B------:R-:W-:Y:S05]  /*a2f0*/  BPT.TRAP 0x1 ;  /* 0x000000040000795c */ /* 0x000fea0000300000 */
[----:B------:R-:W-:-:S04]  /*a300*/  HFMA2 R3, -RZ, RZ, 0, 0 ;  /* 0x00000000ff037431 */ /* 0x000fc800000001ff */
[----:B------:R-:W-:Y:S05]  /*a310*/  RET.REL.NODEC R2 `(_ZN7cutlass13device_kernelINS_4gemm6kernel13GemmUniversalIN4cute5tupleIJiiiiEEENS1_10collective13CollectiveMmaINS1_35MainloopSm100TmaUmmaWarpSpecializedILi6ELi2ELi4ENS5_IJNS4_1CILi1EEENSA_ILi2EEESB_EEEEENS5_IJNSA_ILi128EEESF_NSA_ILi64EEEEEENS_6half_tENS5_IJlSB_lEEESI_NS5_IJSB_llEEENS4_8TiledMMAINS4_8MMA_AtomIJNS4_20SM100_MMA_F16BF16_SSISI_SI_fLi128ELi128ELNS4_4UMMA5MajorE0ELSP_1ELNSO_7ScaleInE0ELSQ_0EEEEEENS4_6LayoutINS5_IJSB_SB_SB_EEENS5_IJNSA_ILi0EEESV_SV_EEEEENS5_IJNS4_10UnderscoreESY_SY_EEEEENS4_23SM90_TMA_LOAD_MULTICASTENS4_14ComposedLayoutINS4_7SwizzleILi3ELi4ELi3EEENS4_18smem_ptr_flag_bitsILi16EEENST_INS5_IJNSA_ILi8EEESG_EEENS5_IJSG_SB_EEEEEEEvNS4_8identityENS4_13SM90_TMA_LOADENS12_IS14_S16_NST_INS5_IJSG_S17_EEENS5_IJSB_SG_EEEEEEEvS1C_EENS_8epilogue10collective18CollectiveEpilogueINS1J_23Sm100TmaWarpSpecializedILi4ELi2ELi32ELb1ELb0EEEJSH_NS5_IJNST_ISF_SB_EENST_INSA_ILi32EEESB_EEEEESI_SJ_SI_SJ_NS1J_6fusion15FusionCallbacksIS1N_NS1S_17LinearCombinationISI_fSI_fLNS_15FloatRoundStyleE2EEESH_S1R_JEEENS4_5SM1004TMEM4LOAD26SM100_TMEM_LOAD_32dp32b32xES1D_NS12_INS13_ILi2ELi4ELi3EEES16_NST_INS5_IJS17_S1P_EEENS5_IJS1P_SB_EEEEEEENS4_39AutoVectorizingCopyWithAssumedAlignmentILi128EEENS4_14SM90_TMA_STOREES26_S28_S28_EEEvvEEEEvNT_6ParamsE) ;  /* 0xffffff5c02387950 */ /* 0x000fea0003c3ffff */
.L_x_188:
[----:B------:R-:W-:-:S00]  /*a320*/  BRA `(.L_x_188) ;  /* 0xfffffffc00fc7947 */ /* 0x000fc0000383ffff */
[----:B------:R-:W-:-:S00]  /*a330*/  NOP ;  /* 0x0000000000007918 */ /* 0x000fc00000000000 */
        /* <DEDUP_REMOVED lines=12> */
.L_x_189:


//--------------------- .nv.global.init           --------------------------
	.section	.nv.global.init,"aw",@progbits
.nv.global.init:
	.type		$str$27,@object
	.size		$str$27,($str$28 - $str$27)
$str$27:
        /*0000*/ 	.byte	0x28, 0x61, 0x64, 0x64, 0x72, 0x65, 0x73, 0x73, 0x20, 0x26, 0x20, 0x6d, 0x61, 0x73, 0x6b, 0x29
        /*0010*/ 	.byte	0x20, 0x3d, 0x3d, 0x20, 0x30, 0x00
	.type		$str$28,@object
	.size		$str$28,($str$26 - $str$28)
$str$28:
        /*0016*/ 	.byte	0x2f, 0x74, 0x6d, 0x70, 0x2f, 0x63, 0x75, 0x74, 0x6c, 0x61, 0x73, 0x73, 0x5f, 0x73, 0x77, 0x65
        /*0026*/ 	.byte	0x65, 0x70, 0x5f, 0x73, 0x72, 0x63, 0x2f, 0x69, 0x6e, 0x63, 0x6c, 0x75, 0x64, 0x65, 0x2f, 0x63
        /*0036*/ 	.byte	0x75, 0x74, 0x65, 0x2f, 0x70, 0x6f, 0x69, 0x6e, 0x74, 0x65, 0x72, 0x5f, 0x66, 0x6c, 0x61, 0x67
        /*0046*/ 	.byte	0x67, 0x65, 0x64, 0x2e, 0x68, 0x70, 0x70, 0x00
	.type		$str$26,@object
	.size		$str$26,($str$25 - $str$26)
$str$26:
        /*004e*/ 	.byte	0x2f, 0x74, 0x6d, 0x70, 0x2f, 0x63, 0x75, 0x74, 0x6c, 0x61, 0x73, 0x73, 0x5f, 0x73, 0x77, 0x65
        /*005e*/ 	.byte	0x65, 0x70, 0x5f, 0x73, 0x72, 0x63, 0x2f, 0x69, 0x6e, 0x63, 0x6c, 0x75, 0x64, 0x65, 0x2f, 0x63
        /*006e*/ 	.byte	0x75, 0x74, 0x65, 0x2f, 0x61, 0x74, 0x6f, 0x6d, 0x2f, 0x63, 0x6f, 0x70, 0x79, 0x5f, 0x74, 0x72
        /*007e*/ 	.byte	0x61, 0x69, 0x74, 0x73, 0x5f, 0x73, 0x6d, 0x31, 0x30, 0x30, 0x2e, 0x68, 0x70, 0x70, 0x00
	.type		$str$25,@object
	.size		$str$25,(__unnamed_1 - $str$25)
$str$25:
        /*008d*/ 	.byte	0x28, 0x28, 0x75, 0x69, 0x6e, 0x74, 0x33, 0x32, 0x5f, 0x74, 0x28, 0x74, 0x68, 0x72, 0x65, 0x61
        /*009d*/ 	.byte	0x64, 0x49, 0x64, 0x78, 0x2e, 0x78, 0x29, 0x20, 0x2f, 0x20, 0x33, 0x32, 0x29, 0x20, 0x25, 0x20
        /*00ad*/ 	.byte	0x34, 0x29, 0x20, 0x3d, 0x3d, 0x20, 0x28, 0x28, 0x28, 0x74, 0x6d, 0x65, 0x6d, 0x5f, 0x61, 0x64
        /*00bd*/ 	.byte	0x64, 0x72, 0x20, 0x3e, 0x3e, 0x20, 0x31, 0x36, 0x29, 0x20, 0x2f, 0x20, 0x33, 0x32, 0x29, 0x20
        /*00cd*/ 	.byte	0x25, 0x20, 0x34, 0x29, 0x00
	.type		__unnamed_1,@object
	.size		__unnamed_1,(__unnamed_2 - __unnamed_1)
__unnamed_1:
        /*00d2*/ 	.byte	0x61, 0x75, 0x74, 0x6f, 0x20, 0x63, 0x75, 0x74, 0x65, 0x3a, 0x3a, 0x61, 0x73, 0x5f, 0x70, 0x6f
        /* <DEDUP_REMOVED lines=24> */
        /*0262*/ 	.byte	0x3e, 0x3e, 0x3e, 0x3e, 0x5d, 0x00
	.type		__unnamed_2,@object
	.size		__unnamed_2,(.L_2 - __unnamed_2)
__unnamed_2:
        /* <DEDUP_REMOVED lines=42> */
        /*0508*/ 	.byte	0x3e, 0x3e, 0x5d, 0x00
.L_2:


//--------------------- .nv.shared._ZN7cutlass13device_kernelINS_4gemm6kernel13GemmUniversalIN4cute5tupleIJiiiiEEENS1_10collective13CollectiveMmaINS1_35MainloopSm100TmaUmmaWarpSpecializedILi6ELi2ELi4ENS5_IJNS4_1CILi1EEENSA_ILi2EEESB_EEEEENS5_IJNSA_ILi128EEESF_NSA_ILi64EEEEEENS_6half_tENS5_IJlSB_lEEESI_NS5_IJSB_llEEENS4_8TiledMMAINS4_8MMA_AtomIJNS4_20SM100_MMA_F16BF16_SSISI_SI_fLi128ELi128ELNS4_4UMMA5MajorE0ELSP_1ELNSO_7ScaleInE0ELSQ_0EEEEEENS4_6LayoutINS5_IJSB_SB_SB_EEENS5_IJNSA_ILi0EEESV_SV_EEEEENS5_IJNS4_10UnderscoreESY_SY_EEEEENS4_23SM90_TMA_LOAD_MULTICASTENS4_14ComposedLayoutINS4_7SwizzleILi3ELi4ELi3EEENS4_18smem_ptr_flag_bitsILi16EEENST_INS5_IJNSA_ILi8EEESG_EEENS5_IJSG_SB_EEEEEEEvNS4_8identityENS4_13SM90_TMA_LOADENS12_IS14_S16_NST_INS5_IJSG_S17_EEENS5_IJSB_SG_EEEEEEEvS1C_EENS_8epilogue10collective18CollectiveEpilogueINS1J_23Sm100TmaWarpSpecializedILi4ELi2ELi32ELb1ELb0EEEJSH_NS5_IJNST_ISF_SB_EENST_INSA_ILi32EEESB_EEEEESI_SJ_SI_SJ_NS1J_6fusion15FusionCallbacksIS1N_NS1S_17LinearCombinationISI_fSI_fLNS_15FloatRoundStyleE2EEESH_S1R_JEEENS4_5SM1004TMEM4LOAD26SM100_TMEM_LOAD_32dp32b32xES1D_NS12_INS13_ILi2ELi4ELi3EEES16_NST_INS5_IJS17_S1P_EEENS5_IJS1P_SB_EEEEEEENS4_39AutoVectorizingCopyWithAssumedAlignmentILi128EEENS4_14SM90_TMA_STOREES26_S28_S28_EEEvvEEEEvNT_6ParamsE --------------------------
	.section	.nv.shared._ZN7cutlass13device_kernelINS_4gemm6kernel13GemmUniversalIN4cute5tupleIJiiiiEEENS1_10collective13CollectiveMmaINS1_35MainloopSm100TmaUmmaWarpSpecializedILi6ELi2ELi4ENS5_IJNS4_1CILi1EEENSA_ILi2EEESB_EEEEENS5_IJNSA_ILi128EEESF_NSA_ILi64EEEEEENS_6half_tENS5_IJlSB_lEEESI_NS5_IJSB_llEEENS4_8TiledMMAINS4_8MMA_AtomIJNS4_20SM100_MMA_F16BF16_SSISI_SI_fLi128ELi128ELNS4_4UMMA5MajorE0ELSP_1ELNSO_7ScaleInE0ELSQ_0EEEEEENS4_6LayoutINS5_IJSB_SB_SB_EEENS5_IJNSA_ILi0EEESV_SV_EEEEENS5_IJNS4_10UnderscoreESY_SY_EEEEENS4_23SM90_TMA_LOAD_MULTICASTENS4_14ComposedLayoutINS4_7SwizzleILi3ELi4ELi3EEENS4_18smem_ptr_flag_bitsILi16EEENST_INS5_IJNSA_ILi8EEESG_EEENS5_IJSG_SB_EEEEEEEvNS4_8identityENS4_13SM90_TMA_LOADENS12_IS14_S16_NST_INS5_IJSG_S17_EEENS5_IJSB_SG_EEEEEEEvS1C_EENS_8epilogue10collective18CollectiveEpilogueINS1J_23Sm100TmaWarpSpecializedILi4ELi2ELi32ELb1ELb0EEEJSH_NS5_IJNST_ISF_SB_EENST_INSA_ILi32EEESB_EEEEESI_SJ_SI_SJ_NS1J_6fusion15FusionCallbacksIS1N_NS1S_17LinearCombinationISI_fSI_fLNS_15FloatRoundStyleE2EEESH_S1R_JEEENS4_5SM1004TMEM4LOAD26SM100_TMEM_LOAD_32dp32b32xES1D_NS12_INS13_ILi2ELi4ELi3EEES16_NST_INS5_IJS17_S1P_EEENS5_IJS1P_SB_EEEEEEENS4_39AutoVectorizingCopyWithAssumedAlignmentILi128EEENS4_14SM90_TMA_STOREES26_S28_S28_EEEvvEEEEvNT_6ParamsE,"aw",@nobits
	.sectionflags	@""
	.align	16
	.zero		1024


//--------------------- .nv.shared.reserved.0     --------------------------
	.section	.nv.shared.reserved.0,"aw",@nobits
	.weak		__nv_reservedSMEM_offset_0_alias
	.size		__nv_reservedSMEM_offset_0_alias, 0, 64
	.other		__nv_reservedSMEM_offset_0_alias,@"STO_CUDA_RESERVED_SHARED STV_DEFAULT"
__nv_reservedSMEM_offset_0_alias:
	.zero		0
.nv.shared.reserved.0:
	.zero		64
	.weak		__nv_reservedSMEM_tcgen05_partition
	.type		__nv_reservedSMEM_tcgen05_partition,@object
	.size		__nv_reservedSMEM_tcgen05_partition,(.L_0 - __nv_reservedSMEM_tcgen05_partition)
__nv_reservedSMEM_tcgen05_partition:
	.zero		32
.L_0:


//--------------------- .nv.global                --------------------------
	.section	.nv.global,"aw",@nobits
.nv.global:
	.type		_ZN40_INTERNAL_723690d3_4_k_cu_323ca7e8_350014cute1_E,@object
	.size		_ZN40_INTERNAL_723690d3_4_k_cu_323ca7e8_350014cute1_E,(_ZN40_INTERNAL_723690d3_4_k_cu_323ca7e8_350014cuda3std3__45__cpo6cbeginE - _ZN40_INTERNAL_723690d3_4_k_cu_323ca7e8_350014cute1_E)
_ZN40_INTERNAL_723690d3_4_k_cu_323ca7e8_350014cute1_E:
	.zero		1
	.type		_ZN40_INTERNAL_723690d3_4_k_cu_323ca7e8_350014cuda3std3__45__cpo6cbeginE,@object
	.size		_ZN40_INTERNAL_723690d3_4_k_cu_323ca7e8_350014cuda3std3__45__cpo6cbeginE,(_ZN40_INTERNAL_723690d3_4_k_cu_323ca7e8_350014cuda3std3__48in_placeE - _ZN40_INTERNAL_723690d3_4_k_cu_323ca7e8_350014cuda3std3__45__cpo6cbeginE)
_ZN40_INTERNAL_723690d3_4_k_cu_323ca7e8_350014cuda3std3__45__cpo6cbeginE:
	.zero		1
	.type		_ZN40_INTERNAL_723690d3_4_k_cu_323ca7e8_350014cuda3std3__48in_placeE,@object
	.size		_ZN40_INTERNAL_723690d3_4_k_cu_323ca7e8_350014cuda3std3__48in_placeE,(_ZN40_INTERNAL_723690d3_4_k_cu_323ca7e8_350014cuda3std6ranges3__45__cpo9iter_moveE - _ZN40_INTERNAL_723690d3_4_k_cu_323ca7e8_350014cuda3std3__48in_placeE)
_ZN40_INTERNAL_723690d3_4_k_cu_323ca7e8_350014cuda3std3__48in_placeE:
	.zero		1
	.type		_ZN40_INTERNAL_723690d3_4_k_cu_323ca7e8_350014cuda3std6ranges3__45__cpo9iter_moveE,@object
	.size		_ZN40_INTERNAL_723690d3_4_k_cu_323ca7e8_350014cuda3std6ranges3__45__cpo9iter_moveE,(_ZN40_INTERNAL_723690d3_4_k_cu_323ca7e8_350014cuda3std3__45__cpo5beginE - _ZN40_INTERNAL_723690d3_4_k_cu_323ca7e8_350014cuda3std6ranges3__45__cpo9iter_moveE)
_ZN40_INTERNAL_723690d3_4_k_cu_323ca7e8_350014cuda3std6ranges3__45__cpo9iter_moveE:
	.zero		1
	.type		_ZN40_INTERNAL_723690d3_4_k_cu_323ca7e8_350014cuda3std3__45__cpo5beginE,@object
	.size		_ZN40_INTERNAL_723690d3_4_k_cu_323ca7e8_350014cuda3std3__45__cpo5beginE,(_ZN40_INTERNAL_723690d3_4_k_cu_323ca7e8_350014cuda3std3__442_GLOBAL__N__723690d3_4_k_cu_323ca7e8_350016ignoreE - _ZN40_INTERNAL_723690d3_4_k_cu_323ca7e8_350014cuda3std3__45__cpo5beginE)
_ZN40_INTERNAL_723690d3_4_k_cu_323ca7e8_350014cuda3std3__45__cpo5beginE:
	.zero		1
	.type		_ZN40_INTERNAL_723690d3_4_k_cu_323ca7e8_350014cuda3std3__442_GLOBAL__N__723690d3_4_k_cu_323ca7e8_350016ignoreE,@object
	.size		_ZN40_INTERNAL_723690d3_4_k_cu_323ca7e8_350014cuda3std3__442_GLOBAL__N__723690d3_4_k_cu_323ca7e8_350016ignoreE,(_ZN40_INTERNAL_723690d3_4_k_cu_323ca7e8_350014cute7productE - _ZN40_INTERNAL_723690d3_4_k_cu_323ca7e8_350014cuda3std3__442_GLOBAL__N__723690d3_4_k_cu_323ca7e8_350016ignoreE)
_ZN40_INTERNAL_723690d3_4_k_cu_323ca7e8_350014cuda3std3__442_GLOBAL__N__723690d3_4_k_cu_323ca7e8_350016ignoreE:
	.zero		1
	.type		_ZN40_INTERNAL_723690d3_4_k_cu_323ca7e8_350014cute7productE,@object
	.size		_ZN40_INTERNAL_723690d3_4_k_cu_323ca7e8_350014cute7productE,(_ZN40_INTERNAL_723690d3_4_k_cu_323ca7e8_350014cuda3std3__45__cpo3endE - _ZN40_INTERNAL_723690d3_4_k_cu_323ca7e8_350014cute7productE)
_ZN40_INTERNAL_723690d3_4_k_cu_323ca7e8_350014cute7productE:
	.zero		1
	.type		_ZN40_INTERNAL_723690d3_4_k_cu_323ca7e8_350014cuda3std3__45__cpo3endE,@object
	.size		_ZN40_INTERNAL_723690d3_4_k_cu_323ca7e8_350014cuda3std3__45__cpo3endE,(_ZN40_INTERNAL_723690d3_4_k_cu_323ca7e8_350014cuda3std3__419piecewise_constructE - _ZN40_INTERNAL_723690d3_4_k_cu_323ca7e8_350014cuda3std3__45__cpo3endE)
_ZN40_INTERNAL_723690d3_4_k_cu_323ca7e8_350014cuda3std3__45__cpo3endE:
	.zero		1
	.type		_ZN40_INTERNAL_723690d3_4_k_cu_323ca7e8_350014cuda3std3__419piecewise_constructE,@object
	.size		_ZN40_INTERNAL_723690d3_4_k_cu_323ca7e8_350014cuda3std3__419piecewise_constructE,(_ZN40_INTERNAL_723690d3_4_k_cu_323ca7e8_350014cuda3std3__45__cpo4cendE - _ZN40_INTERNAL_723690d3_4_k_cu_323ca7e8_350014cuda3std3__419piecewise_constructE)
_ZN40_INTERNAL_723690d3_4_k_cu_323ca7e8_350014cuda3std3__419piecewise_constructE:
	.zero		1
	.type		_ZN40_INTERNAL_723690d3_4_k_cu_323ca7e8_350014cuda3std3__45__cpo4cendE,@object
	.size		_ZN40_INTERNAL_723690d3_4_k_cu_323ca7e8_350014cuda3std3__45__cpo4cendE,(_ZN40_INTERNAL_723690d3_4_k_cu_323ca7e8_350014cuda3std6ranges3__45__cpo4swapE - _ZN40_INTERNAL_723690d3_4_k_cu_323ca7e8_350014cuda3std3__45__cpo4cendE)
_ZN40_INTERNAL_723690d3_4_k_cu_323ca7e8_350014cuda3std3__45__cpo4cendE:
	.zero		1
	.type		_ZN40_INTERNAL_723690d3_4_k_cu_323ca7e8_350014cuda3std6ranges3__45__cpo4swapE,@object
	.size		_ZN40_INTERNAL_723690d3_4_k_cu_323ca7e8_350014cuda3std6ranges3__45__cpo4swapE,(.L_10 - _ZN40_INTERNAL_723690d3_4_k_cu_323ca7e8_350014cuda3std6ranges3__45__cpo4swapE)
_ZN40_INTERNAL_723690d3_4_k_cu_323ca7e8_350014cuda3std6ranges3__45__cpo4swapE:
	.zero		1
.L_10:


//--------------------- .nv.constant0._ZN7cutlass13device_kernelINS_4gemm6kernel13GemmUniversalIN4cute5tupleIJiiiiEEENS1_10collective13CollectiveMmaINS1_35MainloopSm100TmaUmmaWarpSpecializedILi6ELi2ELi4ENS5_IJNS4_1CILi1EEENSA_ILi2EEESB_EEEEENS5_IJNSA_ILi128EEESF_NSA_ILi64EEEEEENS_6half_tENS5_IJlSB_lEEESI_NS5_IJSB_llEEENS4_8TiledMMAINS4_8MMA_AtomIJNS4_20SM100_MMA_F16BF16_SSISI_SI_fLi128ELi128ELNS4_4UMMA5MajorE0ELSP_1ELNSO_7ScaleInE0ELSQ_0EEEEEENS4_6LayoutINS5_IJSB_SB_SB_EEENS5_IJNSA_ILi0EEESV_SV_EEEEENS5_IJNS4_10UnderscoreESY_SY_EEEEENS4_23SM90_TMA_LOAD_MULTICASTENS4_14ComposedLayoutINS4_7SwizzleILi3ELi4ELi3EEENS4_18smem_ptr_flag_bitsILi16EEENST_INS5_IJNSA_ILi8EEESG_EEENS5_IJSG_SB_EEEEEEEvNS4_8identityENS4_13SM90_TMA_LOADENS12_IS14_S16_NST_INS5_IJSG_S17_EEENS5_IJSB_SG_EEEEEEEvS1C_EENS_8epilogue10collective18CollectiveEpilogueINS1J_23Sm100TmaWarpSpecializedILi4ELi2ELi32ELb1ELb0EEEJSH_NS5_IJNST_ISF_SB_EENST_INSA_ILi32EEESB_EEEEESI_SJ_SI_SJ_NS1J_6fusion15FusionCallbacksIS1N_NS1S_17LinearCombinationISI_fSI_fLNS_15FloatRoundStyleE2EEESH_S1R_JEEENS4_5SM1004TMEM4LOAD26SM100_TMEM_LOAD_32dp32b32xES1D_NS12_INS13_ILi2ELi4ELi3EEES16_NST_INS5_IJS17_S1P_EEENS5_IJS1P_SB_EEEEEEENS4_39AutoVectorizingCopyWithAssumedAlignmentILi128EEENS4_14SM90_TMA_STOREES26_S28_S28_EEEvvEEEEvNT_6ParamsE --------------------------
	.section	.nv.constant0._ZN7cutlass13device_kernelINS_4gemm6kernel13GemmUniversalIN4cute5tupleIJiiiiEEENS1_10collective13CollectiveMmaINS1_35MainloopSm100TmaUmmaWarpSpecializedILi6ELi2ELi4ENS5_IJNS4_1CILi1EEENSA_ILi2EEESB_EEEEENS5_IJNSA_ILi128EEESF_NSA_ILi64EEEEEENS_6half_tENS5_IJlSB_lEEESI_NS5_IJSB_llEEENS4_8TiledMMAINS4_8MMA_AtomIJNS4_20SM100_MMA_F16BF16_SSISI_SI_fLi128ELi128ELNS4_4UMMA5MajorE0ELSP_1ELNSO_7ScaleInE0ELSQ_0EEEEEENS4_6LayoutINS5_IJSB_SB_SB_EEENS5_IJNSA_ILi0EEESV_SV_EEEEENS5_IJNS4_10UnderscoreESY_SY_EEEEENS4_23SM90_TMA_LOAD_MULTICASTENS4_14ComposedLayoutINS4_7SwizzleILi3ELi4ELi3EEENS4_18smem_ptr_flag_bitsILi16EEENST_INS5_IJNSA_ILi8EEESG_EEENS5_IJSG_SB_EEEEEEEvNS4_8identityENS4_13SM90_TMA_LOADENS12_IS14_S16_NST_INS5_IJSG_S17_EEENS5_IJSB_SG_EEEEEEEvS1C_EENS_8epilogue10collective18CollectiveEpilogueINS1J_23Sm100TmaWarpSpecializedILi4ELi2ELi32ELb1ELb0EEEJSH_NS5_IJNST_ISF_SB_EENST_INSA_ILi32EEESB_EEEEESI_SJ_SI_SJ_NS1J_6fusion15FusionCallbacksIS1N_NS1S_17LinearCombinationISI_fSI_fLNS_15FloatRoundStyleE2EEESH_S1R_JEEENS4_5SM1004TMEM4LOAD26SM100_TMEM_LOAD_32dp32b32xES1D_NS12_INS13_ILi2ELi4ELi3EEES16_NST_INS5_IJS17_S1P_EEENS5_IJS1P_SB_EEEEEEENS4_39AutoVectorizingCopyWithAssumedAlignmentILi128EEENS4_14SM90_TMA_STOREES26_S28_S28_EEEvvEEEEvNT_6ParamsE,"a",@progbits
	.sectionflags	@""
	.align	4
.nv.constant0._ZN7cutlass13device_kernelINS_4gemm6kernel13GemmUniversalIN4cute5tupleIJiiiiEEENS1_10collective13CollectiveMmaINS1_35MainloopSm100TmaUmmaWarpSpecializedILi6ELi2ELi4ENS5_IJNS4_1CILi1EEENSA_ILi2EEESB_EEEEENS5_IJNSA_ILi128EEESF_NSA_ILi64EEEEEENS_6half_tENS5_IJlSB_lEEESI_NS5_IJSB_llEEENS4_8TiledMMAINS4_8MMA_AtomIJNS4_20SM100_MMA_F16BF16_SSISI_SI_fLi128ELi128ELNS4_4UMMA5MajorE0ELSP_1ELNSO_7ScaleInE0ELSQ_0EEEEEENS4_6LayoutINS5_IJSB_SB_SB_EEENS5_IJNSA_ILi0EEESV_SV_EEEEENS5_IJNS4_10UnderscoreESY_SY_EEEEENS4_23SM90_TMA_LOAD_MULTICASTENS4_14ComposedLayoutINS4_7SwizzleILi3ELi4ELi3EEENS4_18smem_ptr_flag_bitsILi16EEENST_INS5_IJNSA_ILi8EEESG_EEENS5_IJSG_SB_EEEEEEEvNS4_8identityENS4_13SM90_TMA_LOADENS12_IS14_S16_NST_INS5_IJSG_S17_EEENS5_IJSB_SG_EEEEEEEvS1C_EENS_8epilogue10collective18CollectiveEpilogueINS1J_23Sm100TmaWarpSpecializedILi4ELi2ELi32ELb1ELb0EEEJSH_NS5_IJNST_ISF_SB_EENST_INSA_ILi32EEESB_EEEEESI_SJ_SI_SJ_NS1J_6fusion15FusionCallbacksIS1N_NS1S_17LinearCombinationISI_fSI_fLNS_15FloatRoundStyleE2EEESH_S1R_JEEENS4_5SM1004TMEM4LOAD26SM100_TMEM_LOAD_32dp32b32xES1D_NS12_INS13_ILi2ELi4ELi3EEES16_NST_INS5_IJS17_S1P_EEENS5_IJS1P_SB_EEEEEEENS4_39AutoVectorizingCopyWithAssumedAlignmentILi128EEENS4_14SM90_TMA_STOREES26_S28_S28_EEEvvEEEEvNT_6ParamsE:
	.zero		2944


//--------------------- SYMBOLS --------------------------

	.type		.nv.reservedSmem.offset0,@object
	.size		.nv.reservedSmem.offset0,0x4
	.type		.nv.reservedSmem.cap,@object
	.size		.nv.reservedSmem.cap,0x4
	.type		__assertfail,@function
